	.target	sm_90a

	.elftype	@"ET_EXEC"


//--------------------- .note.nv.tkinfo           --------------------------
	.section	.note.nv.tkinfo,"",@"SHT_NOTE"
	.sectionflags	@"SHF_NOTE_NV_TKINFO"
	.tkinfo
        /*0018*/ 	.word	0x00000002
        /*0030*/ 	.string	""
        /*0030*/ 	.string	"ptxas"
        /*0030*/ 	.string	"Cuda compilation tools, release 13.0, V13.0.88"
        /*0030*/ 	.string	"Build cuda_13.0.r13.0/compiler.36424714_0"
        /*0030*/ 	.string	"-arch sm_90a -m 64 "



//--------------------- .note.nv.cuinfo           --------------------------
	.section	.note.nv.cuinfo,"",@"SHT_NOTE"
	.sectionflags	@"SHF_NOTE_NV_CUINFO"
        /*0018*/ 	.short	0x0002
        /*001a*/ 	.short	0x005a
        /*001c*/ 	.short	0x0082
	.zero		2


//--------------------- .nv.info                  --------------------------
	.section	.nv.info,"",@"SHT_CUDA_INFO"
	.align	4


	//----- nvinfo : EIATTR_REGCOUNT
	.align		4
        /*0000*/ 	.byte	0x04, 0x2f
        /*0002*/ 	.short	(.L_18 - .L_17)
	.align		4
.L_17:
        /*0004*/ 	.word	index@(_ZN7cutlass13device_kernelINS_4gemm6kernel13GemmUniversalIN4cute5tupleIJiiiiEEENS1_10collective13CollectiveMmaINS1_34MainloopSm90TmaGmmaWarpSpecializedILi8ENS5_IJNS4_1CILi2EEENSA_ILi1EEESC_EEENS1_35KernelTmaWarpSpecializedCooperativeEEENS5_IJNSA_ILi128EEENSA_ILi64EEESH_EEENS_10bfloat16_tENS5_IJlSC_lEEESJ_SK_NS4_8TiledMMAINS4_8MMA_AtomIJNS4_4SM904GMMA27MMA_64x64x16_F32BF16BF16_SSILNSO_5MajorE0ELSQ_0ELNSO_7ScaleInE1ELSR_1EEEEEENS4_6LayoutISD_NS5_IJSC_NSA_ILi0EEESV_EEEEENS5_IJNS4_10UnderscoreESY_SY_EEEEENS4_13SM90_TMA_LOADENS4_14ComposedLayoutINS4_7SwizzleILi3ELi4ELi3EEENS4_18smem_ptr_flag_bitsILi16EEENSU_INS5_IJNSA_ILi8EEESH_EEENS5_IJSH_SC_EEEEEEEvNS4_8identityENS4_23SM90_TMA_LOAD_MULTICASTES1B_vS1C_EENS_8epilogue10collective18CollectiveEpilogueINS1F_22Sm90TmaWarpSpecializedILi3ELi2ELi16ELb1ELb0EEEJSI_NS5_IJSG_NSA_ILi32EEEEEESJ_SK_SJ_SK_NS1F_6fusion15FusionCallbacksIS1J_NS1M_23LinCombPerRowBiasEltActINS1F_6thread4ReLuESJ_fSJ_SJ_fLi8ELNS_15FloatRoundStyleE2EEESI_S1L_JEEES11_NS12_INS13_ILi2ELi4ELi3EEES16_NSU_INS5_IJS17_S1K_EEENS5_IJS1K_SC_EEEEEEENS4_17SM75_U32x4_LDSM_NENS4_14SM90_TMA_STOREES1Y_NS4_17SM90_U32x4_STSM_NENS4_9Copy_AtomIJS21_NS_6half_tEEEEvEEEvvEEEEvNT_6ParamsE)
        /*0008*/ 	.word	0x000000a8


	//----- nvinfo : EIATTR_FRAME_SIZE
	.align		4
.L_18:
        /*000c*/ 	.byte	0x04, 0x11
        /*000e*/ 	.short	(.L_20 - .L_19)
	.align		4
.L_19:
        /*0010*/ 	.word	index@(_ZN7cutlass13device_kernelINS_4gemm6kernel13GemmUniversalIN4cute5tupleIJiiiiEEENS1_10collective13CollectiveMmaINS1_34MainloopSm90TmaGmmaWarpSpecializedILi8ENS5_IJNS4_1CILi2EEENSA_ILi1EEESC_EEENS1_35KernelTmaWarpSpecializedCooperativeEEENS5_IJNSA_ILi128EEENSA_ILi64EEESH_EEENS_10bfloat16_tENS5_IJlSC_lEEESJ_SK_NS4_8TiledMMAINS4_8MMA_AtomIJNS4_4SM904GMMA27MMA_64x64x16_F32BF16BF16_SSILNSO_5MajorE0ELSQ_0ELNSO_7ScaleInE1ELSR_1EEEEEENS4_6LayoutISD_NS5_IJSC_NSA_ILi0EEESV_EEEEENS5_IJNS4_10UnderscoreESY_SY_EEEEENS4_13SM90_TMA_LOADENS4_14ComposedLayoutINS4_7SwizzleILi3ELi4ELi3EEENS4_18smem_ptr_flag_bitsILi16EEENSU_INS5_IJNSA_ILi8EEESH_EEENS5_IJSH_SC_EEEEEEEvNS4_8identityENS4_23SM90_TMA_LOAD_MULTICASTES1B_vS1C_EENS_8epilogue10collective18CollectiveEpilogueINS1F_22Sm90TmaWarpSpecializedILi3ELi2ELi16ELb1ELb0EEEJSI_NS5_IJSG_NSA_ILi32EEEEEESJ_SK_SJ_SK_NS1F_6fusion15FusionCallbacksIS1J_NS1M_23LinCombPerRowBiasEltActINS1F_6thread4ReLuESJ_fSJ_SJ_fLi8ELNS_15FloatRoundStyleE2EEESI_S1L_JEEES11_NS12_INS13_ILi2ELi4ELi3EEES16_NSU_INS5_IJS17_S1K_EEENS5_IJS1K_SC_EEEEEEENS4_17SM75_U32x4_LDSM_NENS4_14SM90_TMA_STOREES1Y_NS4_17SM90_U32x4_STSM_NENS4_9Copy_AtomIJS21_NS_6half_tEEEEvEEEvvEEEEvNT_6ParamsE)
        /*0014*/ 	.word	0x00000000


	//----- nvinfo : EIATTR_MIN_STACK_SIZE
	.align		4
.L_20:
        /*0018*/ 	.byte	0x04, 0x12
        /*001a*/ 	.short	(.L_22 - .L_21)
	.align		4
.L_21:
        /*001c*/ 	.word	index@(_ZN7cutlass13device_kernelINS_4gemm6kernel13GemmUniversalIN4cute5tupleIJiiiiEEENS1_10collective13CollectiveMmaINS1_34MainloopSm90TmaGmmaWarpSpecializedILi8ENS5_IJNS4_1CILi2EEENSA_ILi1EEESC_EEENS1_35KernelTmaWarpSpecializedCooperativeEEENS5_IJNSA_ILi128EEENSA_ILi64EEESH_EEENS_10bfloat16_tENS5_IJlSC_lEEESJ_SK_NS4_8TiledMMAINS4_8MMA_AtomIJNS4_4SM904GMMA27MMA_64x64x16_F32BF16BF16_SSILNSO_5MajorE0ELSQ_0ELNSO_7ScaleInE1ELSR_1EEEEEENS4_6LayoutISD_NS5_IJSC_NSA_ILi0EEESV_EEEEENS5_IJNS4_10UnderscoreESY_SY_EEEEENS4_13SM90_TMA_LOADENS4_14ComposedLayoutINS4_7SwizzleILi3ELi4ELi3EEENS4_18smem_ptr_flag_bitsILi16EEENSU_INS5_IJNSA_ILi8EEESH_EEENS5_IJSH_SC_EEEEEEEvNS4_8identityENS4_23SM90_TMA_LOAD_MULTICASTES1B_vS1C_EENS_8epilogue10collective18CollectiveEpilogueINS1F_22Sm90TmaWarpSpecializedILi3ELi2ELi16ELb1ELb0EEEJSI_NS5_IJSG_NSA_ILi32EEEEEESJ_SK_SJ_SK_NS1F_6fusion15FusionCallbacksIS1J_NS1M_23LinCombPerRowBiasEltActINS1F_6thread4ReLuESJ_fSJ_SJ_fLi8ELNS_15FloatRoundStyleE2EEESI_S1L_JEEES11_NS12_INS13_ILi2ELi4ELi3EEES16_NSU_INS5_IJS17_S1K_EEENS5_IJS1K_SC_EEEEEEENS4_17SM75_U32x4_LDSM_NENS4_14SM90_TMA_STOREES1Y_NS4_17SM90_U32x4_STSM_NENS4_9Copy_AtomIJS21_NS_6half_tEEEEvEEEvvEEEEvNT_6ParamsE)
        /*0020*/ 	.word	0x00000000
.L_22:


//--------------------- .nv.compat                --------------------------
	.section	.nv.compat,"",@"SHT_CUDA_COMPAT_INFO"
	.align	4
        /*0000*/ 	.byte	0x02, 0x09, 0x01, 0x00, 0x02, 0x02, 0x04, 0x00, 0x02, 0x05, 0x05, 0x00, 0x03, 0x07, 0x01, 0x01
        /*0010*/ 	.byte	0x02, 0x03, 0x01, 0x00, 0x02, 0x06, 0x01, 0x00, 0x04, 0x0b, 0x08, 0x00, 0x00, 0x00, 0x00, 0x00
        /*0020*/ 	.byte	0x00, 0x00, 0x00, 0x00


//--------------------- .nv.info._ZN7cutlass13device_kernelINS_4gemm6kernel13GemmUniversalIN4cute5tupleIJiiiiEEENS1_10collective13CollectiveMmaINS1_34MainloopSm90TmaGmmaWarpSpecializedILi8ENS5_IJNS4_1CILi2EEENSA_ILi1EEESC_EEENS1_35KernelTmaWarpSpecializedCooperativeEEENS5_IJNSA_ILi128EEENSA_ILi64EEESH_EEENS_10bfloat16_tENS5_IJlSC_lEEESJ_SK_NS4_8TiledMMAINS4_8MMA_AtomIJNS4_4SM904GMMA27MMA_64x64x16_F32BF16BF16_SSILNSO_5MajorE0ELSQ_0ELNSO_7ScaleInE1ELSR_1EEEEEENS4_6LayoutISD_NS5_IJSC_NSA_ILi0EEESV_EEEEENS5_IJNS4_10UnderscoreESY_SY_EEEEENS4_13SM90_TMA_LOADENS4_14ComposedLayoutINS4_7SwizzleILi3ELi4ELi3EEENS4_18smem_ptr_flag_bitsILi16EEENSU_INS5_IJNSA_ILi8EEESH_EEENS5_IJSH_SC_EEEEEEEvNS4_8identityENS4_23SM90_TMA_LOAD_MULTICASTES1B_vS1C_EENS_8epilogue10collective18CollectiveEpilogueINS1F_22Sm90TmaWarpSpecializedILi3ELi2ELi16ELb1ELb0EEEJSI_NS5_IJSG_NSA_ILi32EEEEEESJ_SK_SJ_SK_NS1F_6fusion15FusionCallbacksIS1J_NS1M_23LinCombPerRowBiasEltActINS1F_6thread4ReLuESJ_fSJ_SJ_fLi8ELNS_15FloatRoundStyleE2EEESI_S1L_JEEES11_NS12_INS13_ILi2ELi4ELi3EEES16_NSU_INS5_IJS17_S1K_EEENS5_IJS1K_SC_EEEEEEENS4_17SM75_U32x4_LDSM_NENS4_14SM90_TMA_STOREES1Y_NS4_17SM90_U32x4_STSM_NENS4_9Copy_AtomIJS21_NS_6half_tEEEEvEEEvvEEEEvNT_6ParamsE --------------------------
	.section	.nv.info._ZN7cutlass13device_kernelINS_4gemm6kernel13GemmUniversalIN4cute5tupleIJiiiiEEENS1_10collective13CollectiveMmaINS1_34MainloopSm90TmaGmmaWarpSpecializedILi8ENS5_IJNS4_1CILi2EEENSA_ILi1EEESC_EEENS1_35KernelTmaWarpSpecializedCooperativeEEENS5_IJNSA_ILi128EEENSA_ILi64EEESH_EEENS_10bfloat16_tENS5_IJlSC_lEEESJ_SK_NS4_8TiledMMAINS4_8MMA_AtomIJNS4_4SM904GMMA27MMA_64x64x16_F32BF16BF16_SSILNSO_5MajorE0ELSQ_0ELNSO_7ScaleInE1ELSR_1EEEEEENS4_6LayoutISD_NS5_IJSC_NSA_ILi0EEESV_EEEEENS5_IJNS4_10UnderscoreESY_SY_EEEEENS4_13SM90_TMA_LOADENS4_14ComposedLayoutINS4_7SwizzleILi3ELi4ELi3EEENS4_18smem_ptr_flag_bitsILi16EEENSU_INS5_IJNSA_ILi8EEESH_EEENS5_IJSH_SC_EEEEEEEvNS4_8identityENS4_23SM90_TMA_LOAD_MULTICASTES1B_vS1C_EENS_8epilogue10collective18CollectiveEpilogueINS1F_22Sm90TmaWarpSpecializedILi3ELi2ELi16ELb1ELb0EEEJSI_NS5_IJSG_NSA_ILi32EEEEEESJ_SK_SJ_SK_NS1F_6fusion15FusionCallbacksIS1J_NS1M_23LinCombPerRowBiasEltActINS1F_6thread4ReLuESJ_fSJ_SJ_fLi8ELNS_15FloatRoundStyleE2EEESI_S1L_JEEES11_NS12_INS13_ILi2ELi4ELi3EEES16_NSU_INS5_IJS17_S1K_EEENS5_IJS1K_SC_EEEEEEENS4_17SM75_U32x4_LDSM_NENS4_14SM90_TMA_STOREES1Y_NS4_17SM90_U32x4_STSM_NENS4_9Copy_AtomIJS21_NS_6half_tEEEEvEEEvvEEEEvNT_6ParamsE,"",@"SHT_CUDA_INFO"
	.sectionflags	@""
	.align	4


	//----- nvinfo : EIATTR_CUDA_API_VERSION
	.align		4
        /*0000*/ 	.byte	0x04, 0x37
        /*0002*/ 	.short	(.L_24 - .L_23)
.L_23:
        /*0004*/ 	.word	0x00000082


	//----- nvinfo : EIATTR_KPARAM_INFO
	.align		4
.L_24:
        /*0008*/ 	.byte	0x04, 0x17
        /*000a*/ 	.short	(.L_26 - .L_25)
.L_25:
        /*000c*/ 	.word	0x00000000
        /*0010*/ 	.short	0x0000
        /*0012*/ 	.short	0x0070
        /*0014*/ 	.byte	0x00, 0xf0, 0x01, 0x1c


	//----- nvinfo : EIATTR_SPARSE_MMA_MASK
	.align		4
.L_26:
        /*0018*/ 	.byte	0x03, 0x50
        /*001a*/ 	.short	0x0000


	//----- nvinfo : EIATTR_MAXREG_COUNT
	.align		4
        /*001c*/ 	.byte	0x03, 0x1b
        /*001e*/ 	.short	0x00a8


	//----- nvinfo : EIATTR_NUM_BARRIERS
	.align		4
        /*0020*/ 	.byte	0x02, 0x4c
        /*0022*/ 	.byte	0x02
	.zero		1


	//----- nvinfo : EIATTR_EXTERNS
	.align		4
        /*0024*/ 	.byte	0x04, 0x0f
        /*0026*/ 	.short	(.L_28 - .L_27)


	//   ....[0]....
	.align		4
.L_27:
        /*0028*/ 	.word	index@(__assertfail)


	//----- nvinfo : EIATTR_MERCURY_ISA_VERSION
	.align		4
.L_28:
        /*002c*/ 	.byte	0x03, 0x5f
        /*002e*/ 	.short	0x0101


	//----- nvinfo : EIATTR_INT_WARP_WIDE_INSTR_OFFSETS
	.align		4
        /*0030*/ 	.byte	0x04, 0x31
        /*0032*/ 	.short	(.L_30 - .L_29)


	//   ....[0]....
.L_29:
        /*0034*/ 	.word	0x00000aa0


	//   ....[1]....
        /*0038*/ 	.word	0x00000ab0


	//   ....[2]....
        /*003c*/ 	.word	0x00000bb0


	//   ....[3]....
        /*0040*/ 	.word	0x00002210


	//----- nvinfo : EIATTR_COOP_GROUP_MASK_REGIDS
	.align		4
.L_30:
        /*0044*/ 	.byte	0x04, 0x29
        /*0046*/ 	.short	(.L_32 - .L_31)


	//   ....[0]....
.L_31:
        /*0048*/ 	.word	0xffffffff


	//   ....[1]....
        /*004c*/ 	.word	0xffffffff


	//   ....[2]....
        /*0050*/ 	.word	0xffffffff


	//   ....[3]....
        /*0054*/ 	.word	0xffffffff


	//   ....[4]....
        /*0058*/ 	.word	0xffffffff


	//   ....[5]....
        /*005c*/ 	.word	0xffffffff


	//   ....[6]....
        /*0060*/ 	.word	0xffffffff


	//----- nvinfo : EIATTR_COOP_GROUP_INSTR_OFFSETS
	.align		4
.L_32:
        /*0064*/ 	.byte	0x04, 0x28
        /*0066*/ 	.short	(.L_34 - .L_33)


	//   ....[0]....
.L_33:
        /*0068*/ 	.word	0x00000070


	//   ....[1]....
        /*006c*/ 	.word	0x00000080


	//   ....[2]....
        /*0070*/ 	.word	0x00000440


	//   ....[3]....
        /*0074*/ 	.word	0x000006c0


	//   ....[4]....
        /*0078*/ 	.word	0x00000900


	//   ....[5]....
        /*007c*/ 	.word	0x00000d10


	//   ....[6]....
        /*0080*/ 	.word	0x00001810


	//----- nvinfo : EIATTR_REG_RECONFIG
	.align		4
.L_34:
        /*0084*/ 	.byte	0x01, 0x54
	.zero		2


	//----- nvinfo : EIATTR_SYSCALL_OFFSETS
	.align		4
        /*0088*/ 	.byte	0x04, 0x46
        /*008a*/ 	.short	(.L_36 - .L_35)


	//   ....[0]....
.L_35:
        /*008c*/ 	.word	0x000019e0


	//   ....[1]....
        /*0090*/ 	.word	0x00002440


	//   ....[2]....
        /*0094*/ 	.word	0x00002530


	//----- nvinfo : EIATTR_MBARRIER_INSTR_OFFSETS
	.align		4
.L_36:
        /*0098*/ 	.byte	0x04, 0x39
        /*009a*/ 	.short	(.L_38 - .L_37)


	//   ....[0]....
.L_37:
        /*009c*/ 	.word	0x00000560
        /*00a0*/ 	.word	0x000000ff
        /*00a4*/ 	.word	0x00000000
        /*00a8*/ 	.short	0x0100
        /*00aa*/ 	.byte	0x08
	.zero		1


	//   ....[1]....
        /*00ac*/ 	.word	0x00000570
        /*00b0*/ 	.word	0x000000ff
        /*00b4*/ 	.word	0x00000040
        /*00b8*/ 	.short	0x0100
        /*00ba*/ 	.byte	0x08
	.zero		1


	//   ....[2]....
        /*00bc*/ 	.word	0x00000580
        /*00c0*/ 	.word	0x000000ff
        /*00c4*/ 	.word	0x00000008
        /*00c8*/ 	.short	0x0100
        /*00ca*/ 	.byte	0x08
	.zero		1


	//   ....[3]....
        /*00cc*/ 	.word	0x00000590
        /*00d0*/ 	.word	0x000000ff
        /*00d4*/ 	.word	0x00000048
        /*00d8*/ 	.short	0x0100
        /*00da*/ 	.byte	0x08
	.zero		1


	//   ....[4]....
        /*00dc*/ 	.word	0x000005a0
        /*00e0*/ 	.word	0x000000ff
        /*00e4*/ 	.word	0x00000010
        /*00e8*/ 	.short	0x0100
        /*00ea*/ 	.byte	0x08
	.zero		1


	//   ....[5]....
        /*00ec*/ 	.word	0x000005b0
        /*00f0*/ 	.word	0x000000ff
        /*00f4*/ 	.word	0x00000050
        /*00f8*/ 	.short	0x0100
        /*00fa*/ 	.byte	0x08
	.zero		1


	//   ....[6]....
        /*00fc*/ 	.word	0x000005c0
        /*0100*/ 	.word	0x000000ff
        /*0104*/ 	.word	0x00000018
        /*0108*/ 	.short	0x0100
        /*010a*/ 	.byte	0x08
	.zero		1


	//   ....[7]....
        /*010c*/ 	.word	0x000005d0
        /*0110*/ 	.word	0x000000ff
        /*0114*/ 	.word	0x00000058
        /*0118*/ 	.short	0x0100
        /*011a*/ 	.byte	0x08
	.zero		1


	//   ....[8]....
        /*011c*/ 	.word	0x000005e0
        /*0120*/ 	.word	0x000000ff
        /*0124*/ 	.word	0x00000020
        /*0128*/ 	.short	0x0100
        /*012a*/ 	.byte	0x08
	.zero		1


	//   ....[9]....
        /*012c*/ 	.word	0x000005f0
        /*0130*/ 	.word	0x000000ff
        /*0134*/ 	.word	0x00000060
        /*0138*/ 	.short	0x0100
        /*013a*/ 	.byte	0x08
	.zero		1


	//   ....[10]....
        /*013c*/ 	.word	0x00000600
        /*0140*/ 	.word	0x000000ff
        /*0144*/ 	.word	0x00000028
        /*0148*/ 	.short	0x0100
        /*014a*/ 	.byte	0x08
	.zero		1


	//   ....[11]....
        /*014c*/ 	.word	0x00000610
        /*0150*/ 	.word	0x000000ff
        /*0154*/ 	.word	0x00000068
        /*0158*/ 	.short	0x0100
        /*015a*/ 	.byte	0x08
	.zero		1


	//   ....[12]....
        /*015c*/ 	.word	0x00000620
        /*0160*/ 	.word	0x000000ff
        /*0164*/ 	.word	0x00000030
        /*0168*/ 	.short	0x0100
        /*016a*/ 	.byte	0x08
	.zero		1


	//   ....[13]....
        /*016c*/ 	.word	0x00000630
        /*0170*/ 	.word	0x000000ff
        /*0174*/ 	.word	0x00000070
        /*0178*/ 	.short	0x0100
        /*017a*/ 	.byte	0x08
	.zero		1


	//   ....[14]....
        /*017c*/ 	.word	0x00000640
        /*0180*/ 	.word	0x000000ff
        /*0184*/ 	.word	0x00000038
        /*0188*/ 	.short	0x0100
        /*018a*/ 	.byte	0x08
	.zero		1


	//   ....[15]....
        /*018c*/ 	.word	0x00000650
        /*0190*/ 	.word	0x000000ff
        /*0194*/ 	.word	0x00000078
        /*0198*/ 	.short	0x0100
        /*019a*/ 	.byte	0x08
	.zero		1


	//   ....[16]....
        /*019c*/ 	.word	0x00000880
        /*01a0*/ 	.word	0x000000ff
        /*01a4*/ 	.word	0x00000080
        /*01a8*/ 	.short	0x0100
        /*01aa*/ 	.byte	0x08
	.zero		1


	//   ....[17]....
        /*01ac*/ 	.word	0x00000890
        /*01b0*/ 	.word	0x000000ff
        /*01b4*/ 	.word	0x00000098
        /*01b8*/ 	.short	0x0100
        /*01ba*/ 	.byte	0x08
	.zero		1


	//   ....[18]....
        /*01bc*/ 	.word	0x000008a0
        /*01c0*/ 	.word	0x000000ff
        /*01c4*/ 	.word	0x00000088
        /*01c8*/ 	.short	0x0100
        /*01ca*/ 	.byte	0x08
	.zero		1


	//   ....[19]....
        /*01cc*/ 	.word	0x000008b0
        /*01d0*/ 	.word	0x000000ff
        /*01d4*/ 	.word	0x000000a0
        /*01d8*/ 	.short	0x0100
        /*01da*/ 	.byte	0x08
	.zero		1


	//   ....[20]....
        /*01dc*/ 	.word	0x000008c0
        /*01e0*/ 	.word	0x000000ff
        /*01e4*/ 	.word	0x00000090
        /*01e8*/ 	.short	0x0100
        /*01ea*/ 	.byte	0x08
	.zero		1


	//   ....[21]....
        /*01ec*/ 	.word	0x000008d0
        /*01f0*/ 	.word	0x000000ff
        /*01f4*/ 	.word	0x000000a8
        /*01f8*/ 	.short	0x0100
        /*01fa*/ 	.byte	0x08
	.zero		1


	//   ....[22]....
        /*01fc*/ 	.word	0x00000c40
        /*0200*/ 	.word	0x000000ff
        /*0204*/ 	.word	0x000000b0
        /*0208*/ 	.short	0x0100
        /*020a*/ 	.byte	0x06
	.zero		1


	//   ....[23]....
        /*020c*/ 	.word	0x00000cc0
        /*0210*/ 	.word	0x000000ff
        /*0214*/ 	.word	0x000000b8
        /*0218*/ 	.short	0x0100
        /*021a*/ 	.byte	0x06
	.zero		1


	//   ....[24]....
        /*021c*/ 	.word	0x00001a60
        /*0220*/ 	.word	0x00000003
        /*0224*/ 	.word	0x00000000
        /*0228*/ 	.short	0x010a
        /*022a*/ 	.byte	0x3f
	.zero		1


	//   ....[25]....
        /*022c*/ 	.word	0x00001aa0
        /*0230*/ 	.word	0x00000003
        /*0234*/ 	.word	0x00000000
        /*0238*/ 	.short	0x010a
        /*023a*/ 	.byte	0x3f
	.zero		1


	//   ....[26]....
        /*023c*/ 	.word	0x00001e00
        /*0240*/ 	.word	0x000000ff
        /*0244*/ 	.word	0x00000000
        /*0248*/ 	.short	0x010a
        /*024a*/ 	.byte	0x04
	.zero		1


	//   ....[27]....
        /*024c*/ 	.word	0x00001e40
        /*0250*/ 	.word	0x000000ff
        /*0254*/ 	.word	0x00000000
        /*0258*/ 	.short	0x010a
        /*025a*/ 	.byte	0x04
	.zero		1


	//   ....[28]....
        /*025c*/ 	.word	0x000020a0
        /*0260*/ 	.word	0x00000005
        /*0264*/ 	.word	0x00000000
        /*0268*/ 	.short	0x0101
        /*026a*/ 	.byte	0x3f
	.zero		1


	//   ....[29]....
        /*026c*/ 	.word	0x00002290
        /*0270*/ 	.word	0x00000003
        /*0274*/ 	.word	0x00000000
        /*0278*/ 	.short	0x0101
        /*027a*/ 	.byte	0x3f
	.zero		1


	//   ....[30]....
        /*027c*/ 	.word	0x00002e20
        /*0280*/ 	.word	0x00000005
        /*0284*/ 	.word	0x00000080
        /*0288*/ 	.short	0x010a
        /*028a*/ 	.byte	0x3f
	.zero		1


	//   ....[31]....
        /*028c*/ 	.word	0x00003920
        /*0290*/ 	.word	0x000000ff
        /*0294*/ 	.word	0x00000000
        /*0298*/ 	.short	0x0101
        /*029a*/ 	.byte	0x04
	.zero		1


	//   ....[32]....
        /*029c*/ 	.word	0x000039f0
        /*02a0*/ 	.word	0x00000004
        /*02a4*/ 	.word	0x00000080
        /*02a8*/ 	.short	0x010a
        /*02aa*/ 	.byte	0x3f
	.zero		1


	//   ....[33]....
        /*02ac*/ 	.word	0x00004160
        /*02b0*/ 	.word	0x000000ff
        /*02b4*/ 	.word	0x00000000
        /*02b8*/ 	.short	0x0101
        /*02ba*/ 	.byte	0x04
	.zero		1


	//   ....[34]....
        /*02bc*/ 	.word	0x00004af0
        /*02c0*/ 	.word	0x000000ff
        /*02c4*/ 	.word	0x00000000
        /*02c8*/ 	.short	0x0101
        /*02ca*/ 	.byte	0x04
	.zero		1


	//   ....[35]....
        /*02cc*/ 	.word	0x00005100
        /*02d0*/ 	.word	0x000000ff
        /*02d4*/ 	.word	0x000000b8
        /*02d8*/ 	.short	0x010a
        /*02da*/ 	.byte	0x04
	.zero		1


	//   ....[36]....
        /*02dc*/ 	.word	0x00005540
        /*02e0*/ 	.word	0x000000ff
        /*02e4*/ 	.word	0x00000098
        /*02e8*/ 	.short	0x010a
        /*02ea*/ 	.byte	0x05
	.zero		1


	//   ....[37]....
        /*02ec*/ 	.word	0x00005640
        /*02f0*/ 	.word	0x000000ff
        /*02f4*/ 	.word	0x00000080
        /*02f8*/ 	.short	0x010b
        /*02fa*/ 	.byte	0x05
	.zero		1


	//   ....[38]....
        /*02fc*/ 	.word	0x000056d0
        /*0300*/ 	.word	0x000000ff
        /*0304*/ 	.word	0x00000000
        /*0308*/ 	.short	0x0101
        /*030a*/ 	.byte	0x05
	.zero		1


	//   ....[39]....
        /*030c*/ 	.word	0x00005740
        /*0310*/ 	.word	0x000000ff
        /*0314*/ 	.word	0x00000098
        /*0318*/ 	.short	0x010a
        /*031a*/ 	.byte	0x04
	.zero		1


	//   ....[40]....
        /*031c*/ 	.word	0x00005860
        /*0320*/ 	.word	0x000000ff
        /*0324*/ 	.word	0x00000080
        /*0328*/ 	.short	0x010b
        /*032a*/ 	.byte	0x04
	.zero		1


	//   ....[41]....
        /*032c*/ 	.word	0x00005940
        /*0330*/ 	.word	0x000000ff
        /*0334*/ 	.word	0x00000000
        /*0338*/ 	.short	0x0101
        /*033a*/ 	.byte	0x04
	.zero		1


	//   ....[42]....
        /*033c*/ 	.word	0x00005ff0
        /*0340*/ 	.word	0x00000003
        /*0344*/ 	.word	0x00000098
        /*0348*/ 	.short	0x010a
        /*034a*/ 	.byte	0x3f
	.zero		1


	//   ....[43]....
        /*034c*/ 	.word	0x000060c0
        /*0350*/ 	.word	0x00000005
        /*0354*/ 	.word	0x00000098
        /*0358*/ 	.short	0x010a
        /*035a*/ 	.byte	0x3f
	.zero		1


	//   ....[44]....
        /*035c*/ 	.word	0x00006170
        /*0360*/ 	.word	0x00000003
        /*0364*/ 	.word	0x00000098
        /*0368*/ 	.short	0x010a
        /*036a*/ 	.byte	0x3f
	.zero		1


	//   ....[45]....
        /*036c*/ 	.word	0x000064d0
        /*0370*/ 	.word	0x0000000e
        /*0374*/ 	.word	0x00000040
        /*0378*/ 	.short	0x010a
        /*037a*/ 	.byte	0x3f
	.zero		1


	//   ....[46]....
        /*037c*/ 	.word	0x00006880
        /*0380*/ 	.word	0x00000004
        /*0384*/ 	.word	0x000000b8
        /*0388*/ 	.short	0x0101
        /*038a*/ 	.byte	0x3f
	.zero		1


	//   ....[47]....
        /*038c*/ 	.word	0x00006f80
        /*0390*/ 	.word	0x00000005
        /*0394*/ 	.word	0x00000000
        /*0398*/ 	.short	0x010a
        /*039a*/ 	.byte	0x3f
	.zero		1


	//   ....[48]....
        /*039c*/ 	.word	0x00007000
        /*03a0*/ 	.word	0x00000007
        /*03a4*/ 	.word	0x00000000
        /*03a8*/ 	.short	0x010a
        /*03aa*/ 	.byte	0x3f
	.zero		1


	//   ....[49]....
        /*03ac*/ 	.word	0x00007090
        /*03b0*/ 	.word	0x00000006
        /*03b4*/ 	.word	0x00000000
        /*03b8*/ 	.short	0x010a
        /*03ba*/ 	.byte	0x3f
	.zero		1


	//   ....[50]....
        /*03bc*/ 	.word	0x00007120
        /*03c0*/ 	.word	0x00000009
        /*03c4*/ 	.word	0x00000000
        /*03c8*/ 	.short	0x010a
        /*03ca*/ 	.byte	0x3f
	.zero		1


	//   ....[51]....
        /*03cc*/ 	.word	0x000071b0
        /*03d0*/ 	.word	0x00000006
        /*03d4*/ 	.word	0x00000000
        /*03d8*/ 	.short	0x010a
        /*03da*/ 	.byte	0x3f
	.zero		1


	//   ....[52]....
        /*03dc*/ 	.word	0x00007240
        /*03e0*/ 	.word	0x00000009
        /*03e4*/ 	.word	0x00000000
        /*03e8*/ 	.short	0x010a
        /*03ea*/ 	.byte	0x3f
	.zero		1


	//   ....[53]....
        /*03ec*/ 	.word	0x000072d0
        /*03f0*/ 	.word	0x00000006
        /*03f4*/ 	.word	0x00000000
        /*03f8*/ 	.short	0x010a
        /*03fa*/ 	.byte	0x3f
	.zero		1


	//   ....[54]....
        /*03fc*/ 	.word	0x00007360
        /*0400*/ 	.word	0x00000003
        /*0404*/ 	.word	0x00000000
        /*0408*/ 	.short	0x010a
        /*040a*/ 	.byte	0x3f
	.zero		1


	//   ....[55]....
        /*040c*/ 	.word	0x000073c0
        /*0410*/ 	.word	0x00000003
        /*0414*/ 	.word	0x00000000
        /*0418*/ 	.short	0x010a
        /*041a*/ 	.byte	0x3f
	.zero		1


	//   ....[56]....
        /*041c*/ 	.word	0x00007420
        /*0420*/ 	.word	0x00000005
        /*0424*/ 	.word	0x00000000
        /*0428*/ 	.short	0x010a
        /*042a*/ 	.byte	0x3f
	.zero		1


	//   ....[57]....
        /*042c*/ 	.word	0x00007470
        /*0430*/ 	.word	0x00000005
        /*0434*/ 	.word	0x00000080
        /*0438*/ 	.short	0x010a
        /*043a*/ 	.byte	0x3f
	.zero		1


	//   ....[58]....
        /*043c*/ 	.word	0x000074c0
        /*0440*/ 	.word	0x00000004
        /*0444*/ 	.word	0x00000080
        /*0448*/ 	.short	0x010a
        /*044a*/ 	.byte	0x3f
	.zero		1


	//   ....[59]....
        /*044c*/ 	.word	0x00007520
        /*0450*/ 	.word	0x00000003
        /*0454*/ 	.word	0x000000b8
        /*0458*/ 	.short	0x010a
        /*045a*/ 	.byte	0x3f
	.zero		1


	//   ....[60]....
        /*045c*/ 	.word	0x00007580
        /*0460*/ 	.word	0x00000005
        /*0464*/ 	.word	0x00000098
        /*0468*/ 	.short	0x010a
        /*046a*/ 	.byte	0x3f
	.zero		1


	//   ....[61]....
        /*046c*/ 	.word	0x000075e0
        /*0470*/ 	.word	0x00000005
        /*0474*/ 	.word	0x00000098
        /*0478*/ 	.short	0x010a
        /*047a*/ 	.byte	0x3f
	.zero		1


	//   ....[62]....
        /*047c*/ 	.word	0x00007630
        /*0480*/ 	.word	0x00000003
        /*0484*/ 	.word	0x00000098
        /*0488*/ 	.short	0x010a
        /*048a*/ 	.byte	0x3f
	.zero		1


	//   ....[63]....
        /*048c*/ 	.word	0x00007680
        /*0490*/ 	.word	0x00000005
        /*0494*/ 	.word	0x00000098
        /*0498*/ 	.short	0x010a
        /*049a*/ 	.byte	0x3f
	.zero		1


	//   ....[64]....
        /*049c*/ 	.word	0x00007750
        /*04a0*/ 	.word	0x0000000e
        /*04a4*/ 	.word	0x00000040
        /*04a8*/ 	.short	0x010a
        /*04aa*/ 	.byte	0x3f
	.zero		1


	//   ....[65]....
        /*04ac*/ 	.word	0x00007820
        /*04b0*/ 	.word	0x00000005
        /*04b4*/ 	.word	0x00000000
        /*04b8*/ 	.short	0x010a
        /*04ba*/ 	.byte	0x3f
	.zero		1


	//   ....[66]....
        /*04bc*/ 	.word	0x00007870
        /*04c0*/ 	.word	0x00000007
        /*04c4*/ 	.word	0x00000000
        /*04c8*/ 	.short	0x010a
        /*04ca*/ 	.byte	0x3f
	.zero		1


	//   ....[67]....
        /*04cc*/ 	.word	0x000078c0
        /*04d0*/ 	.word	0x00000006
        /*04d4*/ 	.word	0x00000000
        /*04d8*/ 	.short	0x010a
        /*04da*/ 	.byte	0x3f
	.zero		1


	//   ....[68]....
        /*04dc*/ 	.word	0x00007910
        /*04e0*/ 	.word	0x00000009
        /*04e4*/ 	.word	0x00000000
        /*04e8*/ 	.short	0x010a
        /*04ea*/ 	.byte	0x3f
	.zero		1


	//   ....[69]....
        /*04ec*/ 	.word	0x00007960
        /*04f0*/ 	.word	0x00000006
        /*04f4*/ 	.word	0x00000000
        /*04f8*/ 	.short	0x010a
        /*04fa*/ 	.byte	0x3f
	.zero		1


	//   ....[70]....
        /*04fc*/ 	.word	0x000079b0
        /*0500*/ 	.word	0x00000009
        /*0504*/ 	.word	0x00000000
        /*0508*/ 	.short	0x010a
        /*050a*/ 	.byte	0x3f
	.zero		1


	//   ....[71]....
        /*050c*/ 	.word	0x00007a00
        /*0510*/ 	.word	0x00000006
        /*0514*/ 	.word	0x00000000
        /*0518*/ 	.short	0x010a
        /*051a*/ 	.byte	0x3f
	.zero		1


	//----- nvinfo : EIATTR_NUM_MBARRIERS
	.align		4
.L_38:
        /*051c*/ 	.byte	0x03, 0x38
        /*051e*/ 	.short	0x0018


	//----- nvinfo : EIATTR_EXIT_INSTR_OFFSETS
	.align		4
        /*0520*/ 	.byte	0x04, 0x1c
        /*0522*/ 	.short	(.L_40 - .L_39)


	//   ....[0]....
.L_39:
        /*0524*/ 	.word	0x000073b0


	//----- nvinfo : EIATTR_MAX_THREADS
	.align		4
.L_40:
        /*0528*/ 	.byte	0x04, 0x05
        /*052a*/ 	.short	(.L_42 - .L_41)
.L_41:
        /*052c*/ 	.word	0x00000180
        /*0530*/ 	.word	0x00000001
        /*0534*/ 	.word	0x00000001


	//----- nvinfo : EIATTR_CRS_STACK_SIZE
	.align		4
.L_42:
        /*0538*/ 	.byte	0x04, 0x1e
        /*053a*/ 	.short	(.L_44 - .L_43)
.L_43:
        /*053c*/ 	.word	0x00000000


	//----- nvinfo : EIATTR_CBANK_PARAM_SIZE
	.align		4
.L_44:
        /*0540*/ 	.byte	0x03, 0x19
        /*0542*/ 	.short	0x0770


	//----- nvinfo : EIATTR_PARAM_CBANK
	.align		4
        /*0544*/ 	.byte	0x04, 0x0a
        /*0546*/ 	.short	(.L_46 - .L_45)
	.align		4
.L_45:
        /*0548*/ 	.word	index@(.nv.constant0._ZN7cutlass13device_kernelINS_4gemm6kernel13GemmUniversalIN4cute5tupleIJiiiiEEENS1_10collective13CollectiveMmaINS1_34MainloopSm90TmaGmmaWarpSpecializedILi8ENS5_IJNS4_1CILi2EEENSA_ILi1EEESC_EEENS1_35KernelTmaWarpSpecializedCooperativeEEENS5_IJNSA_ILi128EEENSA_ILi64EEESH_EEENS_10bfloat16_tENS5_IJlSC_lEEESJ_SK_NS4_8TiledMMAINS4_8MMA_AtomIJNS4_4SM904GMMA27MMA_64x64x16_F32BF16BF16_SSILNSO_5MajorE0ELSQ_0ELNSO_7ScaleInE1ELSR_1EEEEEENS4_6LayoutISD_NS5_IJSC_NSA_ILi0EEESV_EEEEENS5_IJNS4_10UnderscoreESY_SY_EEEEENS4_13SM90_TMA_LOADENS4_14ComposedLayoutINS4_7SwizzleILi3ELi4ELi3EEENS4_18smem_ptr_flag_bitsILi16EEENSU_INS5_IJNSA_ILi8EEESH_EEENS5_IJSH_SC_EEEEEEEvNS4_8identityENS4_23SM90_TMA_LOAD_MULTICASTES1B_vS1C_EENS_8epilogue10collective18CollectiveEpilogueINS1F_22Sm90TmaWarpSpecializedILi3ELi2ELi16ELb1ELb0EEEJSI_NS5_IJSG_NSA_ILi32EEEEEESJ_SK_SJ_SK_NS1F_6fusion15FusionCallbacksIS1J_NS1M_23LinCombPerRowBiasEltActINS1F_6thread4ReLuESJ_fSJ_SJ_fLi8ELNS_15FloatRoundStyleE2EEESI_S1L_JEEES11_NS12_INS13_ILi2ELi4ELi3EEES16_NSU_INS5_IJS17_S1K_EEENS5_IJS1K_SC_EEEEEEENS4_17SM75_U32x4_LDSM_NENS4_14SM90_TMA_STOREES1Y_NS4_17SM90_U32x4_STSM_NENS4_9Copy_AtomIJS21_NS_6half_tEEEEvEEEvvEEEEvNT_6ParamsE)
        /*054c*/ 	.short	0x0210
        /*054e*/ 	.short	0x0770


	//----- nvinfo : EIATTR_SW_WAR
	.align		4
.L_46:
        /*0550*/ 	.byte	0x04, 0x36
        /*0552*/ 	.short	(.L_48 - .L_47)
.L_47:
        /*0554*/ 	.word	0x00000008
.L_48:


//--------------------- .nv.callgraph             --------------------------
	.section	.nv.callgraph,"",@"SHT_CUDA_CALLGRAPH"
	.align	4
	.sectionentsize	8
	.align		4
        /*0000*/ 	.word	0x00000000
	.align		4
        /*0004*/ 	.word	0xffffffff
	.align		4
        /*0008*/ 	.word	index@(_ZN7cutlass13device_kernelINS_4gemm6kernel13GemmUniversalIN4cute5tupleIJiiiiEEENS1_10collective13CollectiveMmaINS1_34MainloopSm90TmaGmmaWarpSpecializedILi8ENS5_IJNS4_1CILi2EEENSA_ILi1EEESC_EEENS1_35KernelTmaWarpSpecializedCooperativeEEENS5_IJNSA_ILi128EEENSA_ILi64EEESH_EEENS_10bfloat16_tENS5_IJlSC_lEEESJ_SK_NS4_8TiledMMAINS4_8MMA_AtomIJNS4_4SM904GMMA27MMA_64x64x16_F32BF16BF16_SSILNSO_5MajorE0ELSQ_0ELNSO_7ScaleInE1ELSR_1EEEEEENS4_6LayoutISD_NS5_IJSC_NSA_ILi0EEESV_EEEEENS5_IJNS4_10UnderscoreESY_SY_EEEEENS4_13SM90_TMA_LOADENS4_14ComposedLayoutINS4_7SwizzleILi3ELi4ELi3EEENS4_18smem_ptr_flag_bitsILi16EEENSU_INS5_IJNSA_ILi8EEESH_EEENS5_IJSH_SC_EEEEEEEvNS4_8identityENS4_23SM90_TMA_LOAD_MULTICASTES1B_vS1C_EENS_8epilogue10collective18CollectiveEpilogueINS1F_22Sm90TmaWarpSpecializedILi3ELi2ELi16ELb1ELb0EEEJSI_NS5_IJSG_NSA_ILi32EEEEEESJ_SK_SJ_SK_NS1F_6fusion15FusionCallbacksIS1J_NS1M_23LinCombPerRowBiasEltActINS1F_6thread4ReLuESJ_fSJ_SJ_fLi8ELNS_15FloatRoundStyleE2EEESI_S1L_JEEES11_NS12_INS13_ILi2ELi4ELi3EEES16_NSU_INS5_IJS17_S1K_EEENS5_IJS1K_SC_EEEEEEENS4_17SM75_U32x4_LDSM_NENS4_14SM90_TMA_STOREES1Y_NS4_17SM90_U32x4_STSM_NENS4_9Copy_AtomIJS21_NS_6half_tEEEEvEEEvvEEEEvNT_6ParamsE)
	.align		4
        /*000c*/ 	.word	index@(__assertfail)
	.align		4
        /*0010*/ 	.word	0x00000000
	.align		4
        /*0014*/ 	.word	0xfffffffe
	.align		4
        /*0018*/ 	.word	0x00000000
	.align		4
        /*001c*/ 	.word	0xfffffffd
	.align		4
        /*0020*/ 	.word	0x00000000
	.align		4
        /*0024*/ 	.word	0xfffffffc


//--------------------- .nv.constant4             --------------------------
	.section	.nv.constant4,"a",@progbits
	.align	8
	.align		8
.nv.constant4:
        /*0000*/ 	.dword	__assertfail
	.align		8
        /*0008*/ 	.dword	__unnamed_1
	.align		8
        /*0010*/ 	.dword	__unnamed_2
	.align		8
        /*0018*/ 	.dword	_ZN39_INTERNAL_cc462c36_4_k_cu_42316fa0_27894cuda3std3__45__cpo5beginE
	.align		8
        /*0020*/ 	.dword	_ZN39_INTERNAL_cc462c36_4_k_cu_42316fa0_27894cuda3std3__45__cpo3endE
	.align		8
        /*0028*/ 	.dword	_ZN39_INTERNAL_cc462c36_4_k_cu_42316fa0_27894cuda3std3__45__cpo6cbeginE
	.align		8
        /*0030*/ 	.dword	_ZN39_INTERNAL_cc462c36_4_k_cu_42316fa0_27894cuda3std3__45__cpo4cendE
	.align		8
        /*0038*/ 	.dword	_ZN39_INTERNAL_cc462c36_4_k_cu_42316fa0_27894cuda3std3__441_GLOBAL__N__cc462c36_4_k_cu_42316fa0_27896ignoreE
	.align		8
        /*0040*/ 	.dword	_ZN39_INTERNAL_cc462c36_4_k_cu_42316fa0_27894cuda3std3__419piecewise_constructE
	.align		8
        /*0048*/ 	.dword	_ZN39_INTERNAL_cc462c36_4_k_cu_42316fa0_27894cuda3std3__48in_placeE
	.align		8
        /*0050*/ 	.dword	_ZN39_INTERNAL_cc462c36_4_k_cu_42316fa0_27894cuda3std6ranges3__45__cpo4swapE
	.align		8
        /*0058*/ 	.dword	_ZN39_INTERNAL_cc462c36_4_k_cu_42316fa0_27894cuda3std6ranges3__45__cpo9iter_moveE
	.align		8
        /*0060*/ 	.dword	_ZN39_INTERNAL_cc462c36_4_k_cu_42316fa0_27894cute7productE
	.align		8
        /*0068*/ 	.dword	_ZN39_INTERNAL_cc462c36_4_k_cu_42316fa0_27894cute1_E
	.align		8
        /*0070*/ 	.dword	$str$22
	.align		8
        /*0078*/ 	.dword	$str$23
	.align		8
        /*0080*/ 	.dword	$str$26
	.align		8
        /*0088*/ 	.dword	$str$27


//--------------------- .text._ZN7cutlass13device_kernelINS_4gemm6kernel13GemmUniversalIN4cute5tupleIJiiiiEEENS1_10collective13CollectiveMmaINS1_34MainloopSm90TmaGmmaWarpSpecializedILi8ENS5_IJNS4_1CILi2EEENSA_ILi1EEESC_EEENS1_35KernelTmaWarpSpecializedCooperativeEEENS5_IJNSA_ILi128EEENSA_ILi64EEESH_EEENS_10bfloat16_tENS5_IJlSC_lEEESJ_SK_NS4_8TiledMMAINS4_8MMA_AtomIJNS4_4SM904GMMA27MMA_64x64x16_F32BF16BF16_SSILNSO_5MajorE0ELSQ_0ELNSO_7ScaleInE1ELSR_1EEEEEENS4_6LayoutISD_NS5_IJSC_NSA_ILi0EEESV_EEEEENS5_IJNS4_10UnderscoreESY_SY_EEEEENS4_13SM90_TMA_LOADENS4_14ComposedLayoutINS4_7SwizzleILi3ELi4ELi3EEENS4_18smem_ptr_flag_bitsILi16EEENSU_INS5_IJNSA_ILi8EEESH_EEENS5_IJSH_SC_EEEEEEEvNS4_8identityENS4_23SM90_TMA_LOAD_MULTICASTES1B_vS1C_EENS_8epilogue10collective18CollectiveEpilogueINS1F_22Sm90TmaWarpSpecializedILi3ELi2ELi16ELb1ELb0EEEJSI_NS5_IJSG_NSA_ILi32EEEEEESJ_SK_SJ_SK_NS1F_6fusion15FusionCallbacksIS1J_NS1M_23LinCombPerRowBiasEltActINS1F_6thread4ReLuESJ_fSJ_SJ_fLi8ELNS_15FloatRoundStyleE2EEESI_S1L_JEEES11_NS12_INS13_ILi2ELi4ELi3EEES16_NSU_INS5_IJS17_S1K_EEENS5_IJS1K_SC_EEEEEEENS4_17SM75_U32x4_LDSM_NENS4_14SM90_TMA_STOREES1Y_NS4_17SM90_U32x4_STSM_NENS4_9Copy_AtomIJS21_NS_6half_tEEEEvEEEvvEEEEvNT_6ParamsE --------------------------
	.section	.text._ZN7cutlass13device_kernelINS_4gemm6kernel13GemmUniversalIN4cute5tupleIJiiiiEEENS1_10collective13CollectiveMmaINS1_34MainloopSm90TmaGmmaWarpSpecializedILi8ENS5_IJNS4_1CILi2EEENSA_ILi1EEESC_EEENS1_35KernelTmaWarpSpecializedCooperativeEEENS5_IJNSA_ILi128EEENSA_ILi64EEESH_EEENS_10bfloat16_tENS5_IJlSC_lEEESJ_SK_NS4_8TiledMMAINS4_8MMA_AtomIJNS4_4SM904GMMA27MMA_64x64x16_F32BF16BF16_SSILNSO_5MajorE0ELSQ_0ELNSO_7ScaleInE1ELSR_1EEEEEENS4_6LayoutISD_NS5_IJSC_NSA_ILi0EEESV_EEEEENS5_IJNS4_10UnderscoreESY_SY_EEEEENS4_13SM90_TMA_LOADENS4_14ComposedLayoutINS4_7SwizzleILi3ELi4ELi3EEENS4_18smem_ptr_flag_bitsILi16EEENSU_INS5_IJNSA_ILi8EEESH_EEENS5_IJSH_SC_EEEEEEEvNS4_8identityENS4_23SM90_TMA_LOAD_MULTICASTES1B_vS1C_EENS_8epilogue10collective18CollectiveEpilogueINS1F_22Sm90TmaWarpSpecializedILi3ELi2ELi16ELb1ELb0EEEJSI_NS5_IJSG_NSA_ILi32EEEEEESJ_SK_SJ_SK_NS1F_6fusion15FusionCallbacksIS1J_NS1M_23LinCombPerRowBiasEltActINS1F_6thread4ReLuESJ_fSJ_SJ_fLi8ELNS_15FloatRoundStyleE2EEESI_S1L_JEEES11_NS12_INS13_ILi2ELi4ELi3EEES16_NSU_INS5_IJS17_S1K_EEENS5_IJS1K_SC_EEEEEEENS4_17SM75_U32x4_LDSM_NENS4_14SM90_TMA_STOREES1Y_NS4_17SM90_U32x4_STSM_NENS4_9Copy_AtomIJS21_NS_6half_tEEEEvEEEvvEEEEvNT_6ParamsE,"ax",@progbits
	.align	128
.text._ZN7cutlass13device_kernelINS_4gemm6kernel13GemmUniversalIN4cute5tupleIJiiiiEEENS1_10collective13CollectiveMmaINS1_34MainloopSm90TmaGmmaWarpSpecializedILi8ENS5_IJNS4_1CILi2EEENSA_ILi1EEESC_EEENS1_35KernelTmaWarpSpecializedCooperativeEEENS5_IJNSA_ILi128EEENSA_ILi64EEESH_EEENS_10bfloat16_tENS5_IJlSC_lEEESJ_SK_NS4_8TiledMMAINS4_8MMA_AtomIJNS4_4SM904GMMA27MMA_64x64x16_F32BF16BF16_SSILNSO_5MajorE0ELSQ_0ELNSO_7ScaleInE1ELSR_1EEEEEENS4_6LayoutISD_NS5_IJSC_NSA_ILi0EEESV_EEEEENS5_IJNS4_10UnderscoreESY_SY_EEEEENS4_13SM90_TMA_LOADENS4_14ComposedLayoutINS4_7SwizzleILi3ELi4ELi3EEENS4_18smem_ptr_flag_bitsILi16EEENSU_INS5_IJNSA_ILi8EEESH_EEENS5_IJSH_SC_EEEEEEEvNS4_8identityENS4_23SM90_TMA_LOAD_MULTICASTES1B_vS1C_EENS_8epilogue10collective18CollectiveEpilogueINS1F_22Sm90TmaWarpSpecializedILi3ELi2ELi16ELb1ELb0EEEJSI_NS5_IJSG_NSA_ILi32EEEEEESJ_SK_SJ_SK_NS1F_6fusion15FusionCallbacksIS1J_NS1M_23LinCombPerRowBiasEltActINS1F_6thread4ReLuESJ_fSJ_SJ_fLi8ELNS_15FloatRoundStyleE2EEESI_S1L_JEEES11_NS12_INS13_ILi2ELi4ELi3EEES16_NSU_INS5_IJS17_S1K_EEENS5_IJS1K_SC_EEEEEEENS4_17SM75_U32x4_LDSM_NENS4_14SM90_TMA_STOREES1Y_NS4_17SM90_U32x4_STSM_NENS4_9Copy_AtomIJS21_NS_6half_tEEEEvEEEvvEEEEvNT_6ParamsE:
        .type           _ZN7cutlass13device_kernelINS_4gemm6kernel13GemmUniversalIN4cute5tupleIJiiiiEEENS1_10collective13CollectiveMmaINS1_34MainloopSm90TmaGmmaWarpSpecializedILi8ENS5_IJNS4_1CILi2EEENSA_ILi1EEESC_EEENS1_35KernelTmaWarpSpecializedCooperativeEEENS5_IJNSA_ILi128EEENSA_ILi64EEESH_EEENS_10bfloat16_tENS5_IJlSC_lEEESJ_SK_NS4_8TiledMMAINS4_8MMA_AtomIJNS4_4SM904GMMA27MMA_64x64x16_F32BF16BF16_SSILNSO_5MajorE0ELSQ_0ELNSO_7ScaleInE1ELSR_1EEEEEENS4_6LayoutISD_NS5_IJSC_NSA_ILi0EEESV_EEEEENS5_IJNS4_10UnderscoreESY_SY_EEEEENS4_13SM90_TMA_LOADENS4_14ComposedLayoutINS4_7SwizzleILi3ELi4ELi3EEENS4_18smem_ptr_flag_bitsILi16EEENSU_INS5_IJNSA_ILi8EEESH_EEENS5_IJSH_SC_EEEEEEEvNS4_8identityENS4_23SM90_TMA_LOAD_MULTICASTES1B_vS1C_EENS_8epilogue10collective18CollectiveEpilogueINS1F_22Sm90TmaWarpSpecializedILi3ELi2ELi16ELb1ELb0EEEJSI_NS5_IJSG_NSA_ILi32EEEEEESJ_SK_SJ_SK_NS1F_6fusion15FusionCallbacksIS1J_NS1M_23LinCombPerRowBiasEltActINS1F_6thread4ReLuESJ_fSJ_SJ_fLi8ELNS_15FloatRoundStyleE2EEESI_S1L_JEEES11_NS12_INS13_ILi2ELi4ELi3EEES16_NSU_INS5_IJS17_S1K_EEENS5_IJS1K_SC_EEEEEEENS4_17SM75_U32x4_LDSM_NENS4_14SM90_TMA_STOREES1Y_NS4_17SM90_U32x4_STSM_NENS4_9Copy_AtomIJS21_NS_6half_tEEEEvEEEvvEEEEvNT_6ParamsE,@function
        .size           _ZN7cutlass13device_kernelINS_4gemm6kernel13GemmUniversalIN4cute5tupleIJiiiiEEENS1_10collective13CollectiveMmaINS1_34MainloopSm90TmaGmmaWarpSpecializedILi8ENS5_IJNS4_1CILi2EEENSA_ILi1EEESC_EEENS1_35KernelTmaWarpSpecializedCooperativeEEENS5_IJNSA_ILi128EEENSA_ILi64EEESH_EEENS_10bfloat16_tENS5_IJlSC_lEEESJ_SK_NS4_8TiledMMAINS4_8MMA_AtomIJNS4_4SM904GMMA27MMA_64x64x16_F32BF16BF16_SSILNSO_5MajorE0ELSQ_0ELNSO_7ScaleInE1ELSR_1EEEEEENS4_6LayoutISD_NS5_IJSC_NSA_ILi0EEESV_EEEEENS5_IJNS4_10UnderscoreESY_SY_EEEEENS4_13SM90_TMA_LOADENS4_14ComposedLayoutINS4_7SwizzleILi3ELi4ELi3EEENS4_18smem_ptr_flag_bitsILi16EEENSU_INS5_IJNSA_ILi8EEESH_EEENS5_IJSH_SC_EEEEEEEvNS4_8identityENS4_23SM90_TMA_LOAD_MULTICASTES1B_vS1C_EENS_8epilogue10collective18CollectiveEpilogueINS1F_22Sm90TmaWarpSpecializedILi3ELi2ELi16ELb1ELb0EEEJSI_NS5_IJSG_NSA_ILi32EEEEEESJ_SK_SJ_SK_NS1F_6fusion15FusionCallbacksIS1J_NS1M_23LinCombPerRowBiasEltActINS1F_6thread4ReLuESJ_fSJ_SJ_fLi8ELNS_15FloatRoundStyleE2EEESI_S1L_JEEES11_NS12_INS13_ILi2ELi4ELi3EEES16_NSU_INS5_IJS17_S1K_EEENS5_IJS1K_SC_EEEEEEENS4_17SM75_U32x4_LDSM_NENS4_14SM90_TMA_STOREES1Y_NS4_17SM90_U32x4_STSM_NENS4_9Copy_AtomIJS21_NS_6half_tEEEEvEEEvvEEEEvNT_6ParamsE,(.L_x_162 - _ZN7cutlass13device_kernelINS_4gemm6kernel13GemmUniversalIN4cute5tupleIJiiiiEEENS1_10collective13CollectiveMmaINS1_34MainloopSm90TmaGmmaWarpSpecializedILi8ENS5_IJNS4_1CILi2EEENSA_ILi1EEESC_EEENS1_35KernelTmaWarpSpecializedCooperativeEEENS5_IJNSA_ILi128EEENSA_ILi64EEESH_EEENS_10bfloat16_tENS5_IJlSC_lEEESJ_SK_NS4_8TiledMMAINS4_8MMA_AtomIJNS4_4SM904GMMA27MMA_64x64x16_F32BF16BF16_SSILNSO_5MajorE0ELSQ_0ELNSO_7ScaleInE1ELSR_1EEEEEENS4_6LayoutISD_NS5_IJSC_NSA_ILi0EEESV_EEEEENS5_IJNS4_10UnderscoreESY_SY_EEEEENS4_13SM90_TMA_LOADENS4_14ComposedLayoutINS4_7SwizzleILi3ELi4ELi3EEENS4_18smem_ptr_flag_bitsILi16EEENSU_INS5_IJNSA_ILi8EEESH_EEENS5_IJSH_SC_EEEEEEEvNS4_8identityENS4_23SM90_TMA_LOAD_MULTICASTES1B_vS1C_EENS_8epilogue10collective18CollectiveEpilogueINS1F_22Sm90TmaWarpSpecializedILi3ELi2ELi16ELb1ELb0EEEJSI_NS5_IJSG_NSA_ILi32EEEEEESJ_SK_SJ_SK_NS1F_6fusion15FusionCallbacksIS1J_NS1M_23LinCombPerRowBiasEltActINS1F_6thread4ReLuESJ_fSJ_SJ_fLi8ELNS_15FloatRoundStyleE2EEESI_S1L_JEEES11_NS12_INS13_ILi2ELi4ELi3EEES16_NSU_INS5_IJS17_S1K_EEENS5_IJS1K_SC_EEEEEEENS4_17SM75_U32x4_LDSM_NENS4_14SM90_TMA_STOREES1Y_NS4_17SM90_U32x4_STSM_NENS4_9Copy_AtomIJS21_NS_6half_tEEEEvEEEvvEEEEvNT_6ParamsE)
        .other          _ZN7cutlass13device_kernelINS_4gemm6kernel13GemmUniversalIN4cute5tupleIJiiiiEEENS1_10collective13CollectiveMmaINS1_34MainloopSm90TmaGmmaWarpSpecializedILi8ENS5_IJNS4_1CILi2EEENSA_ILi1EEESC_EEENS1_35KernelTmaWarpSpecializedCooperativeEEENS5_IJNSA_ILi128EEENSA_ILi64EEESH_EEENS_10bfloat16_tENS5_IJlSC_lEEESJ_SK_NS4_8TiledMMAINS4_8MMA_AtomIJNS4_4SM904GMMA27MMA_64x64x16_F32BF16BF16_SSILNSO_5MajorE0ELSQ_0ELNSO_7ScaleInE1ELSR_1EEEEEENS4_6LayoutISD_NS5_IJSC_NSA_ILi0EEESV_EEEEENS5_IJNS4_10UnderscoreESY_SY_EEEEENS4_13SM90_TMA_LOADENS4_14ComposedLayoutINS4_7SwizzleILi3ELi4ELi3EEENS4_18smem_ptr_flag_bitsILi16EEENSU_INS5_IJNSA_ILi8EEESH_EEENS5_IJSH_SC_EEEEEEEvNS4_8identityENS4_23SM90_TMA_LOAD_MULTICASTES1B_vS1C_EENS_8epilogue10collective18CollectiveEpilogueINS1F_22Sm90TmaWarpSpecializedILi3ELi2ELi16ELb1ELb0EEEJSI_NS5_IJSG_NSA_ILi32EEEEEESJ_SK_SJ_SK_NS1F_6fusion15FusionCallbacksIS1J_NS1M_23LinCombPerRowBiasEltActINS1F_6thread4ReLuESJ_fSJ_SJ_fLi8ELNS_15FloatRoundStyleE2EEESI_S1L_JEEES11_NS12_INS13_ILi2ELi4ELi3EEES16_NSU_INS5_IJS17_S1K_EEENS5_IJS1K_SC_EEEEEEENS4_17SM75_U32x4_LDSM_NENS4_14SM90_TMA_STOREES1Y_NS4_17SM90_U32x4_STSM_NENS4_9Copy_AtomIJS21_NS_6half_tEEEEvEEEvvEEEEvNT_6ParamsE,@"STO_CUDA_ENTRY STV_DEFAULT"
_ZN7cutlass13device_kernelINS_4gemm6kernel13GemmUniversalIN4cute5tupleIJiiiiEEENS1_10collective13CollectiveMmaINS1_34MainloopSm90TmaGmmaWarpSpecializedILi8ENS5_IJNS4_1CILi2EEENSA_ILi1EEESC_EEENS1_35KernelTmaWarpSpecializedCooperativeEEENS5_IJNSA_ILi128EEENSA_ILi64EEESH_EEENS_10bfloat16_tENS5_IJlSC_lEEESJ_SK_NS4_8TiledMMAINS4_8MMA_AtomIJNS4_4SM904GMMA27MMA_64x64x16_F32BF16BF16_SSILNSO_5MajorE0ELSQ_0ELNSO_7ScaleInE1ELSR_1EEEEEENS4_6LayoutISD_NS5_IJSC_NSA_ILi0EEESV_EEEEENS5_IJNS4_10UnderscoreESY_SY_EEEEENS4_13SM90_TMA_LOADENS4_14ComposedLayoutINS4_7SwizzleILi3ELi4ELi3EEENS4_18smem_ptr_flag_bitsILi16EEENSU_INS5_IJNSA_ILi8EEESH_EEENS5_IJSH_SC_EEEEEEEvNS4_8identityENS4_23SM90_TMA_LOAD_MULTICASTES1B_vS1C_EENS_8epilogue10collective18CollectiveEpilogueINS1F_22Sm90TmaWarpSpecializedILi3ELi2ELi16ELb1ELb0EEEJSI_NS5_IJSG_NSA_ILi32EEEEEESJ_SK_SJ_SK_NS1F_6fusion15FusionCallbacksIS1J_NS1M_23LinCombPerRowBiasEltActINS1F_6thread4ReLuESJ_fSJ_SJ_fLi8ELNS_15FloatRoundStyleE2EEESI_S1L_JEEES11_NS12_INS13_ILi2ELi4ELi3EEES16_NSU_INS5_IJS17_S1K_EEENS5_IJS1K_SC_EEEEEEENS4_17SM75_U32x4_LDSM_NENS4_14SM90_TMA_STOREES1Y_NS4_17SM90_U32x4_STSM_NENS4_9Copy_AtomIJS21_NS_6half_tEEEEvEEEvvEEEEvNT_6ParamsE:
[----:B------:R-:W1:Y:S01]  /*0000*/  LDC R1, c[0x0][0x28] ;  /* 0x00000a00ff017b82 */ /* 0x000e620000000800 */
[----:B------:R-:W2:Y:S07]  /*0010*/  S2R R18, SR_TID.X ;  /* 0x0000000000127919 */ /* 0x000eae0000002100 */
[----:B------:R-:W3:Y:S01]  /*0020*/  LDC.64 R4, c[0x0][0x588] ;  /* 0x00016200ff047b82 */ /* 0x000ee20000000a00 */
[----:B------:R-:W-:Y:S01]  /*0030*/  ELECT P0, URZ, PT ;  /* 0x00000000003f782f */ /* 0x000fe20003800000 */
[----:B------:R-:W-:Y:S01]  /*0040*/  BSSY B0, `(.L_x_0) ;  /* 0x0000016000007945 */ /* 0x000fe20003800000 */
[----:B--2---:R-:W-:-:S02]  /*0050*/  SHF.R.U32.HI R7, RZ, 0x5, R18 ;  /* 0x00000005ff077819 */ /* 0x004fc40000011612 */
[----:B------:R-:W-:-:S03]  /*0060*/  SHF.R.U32.HI R2, RZ, 0x7, R18 ;  /* 0x00000007ff027819 */ /* 0x000fc60000011612 */
[----:B------:R-:W2:Y:S04]  /*0070*/  SHFL.IDX PT, R0, R7, RZ, 0x1f ;  /* 0x00001fff07007589 */ /* 0x000ea800000e0000 */
[----:B------:R4:W1:Y:S01]  /*0080*/  SHFL.IDX PT, R8, R2, RZ, 0x1f ;  /* 0x00001fff02087589 */ /* 0x00086200000e0000 */
[----:B--2---:R-:W-:Y:S02]  /*0090*/  ISETP.NE.OR P0, PT, R0, RZ, !P0 ;  /* 0x000000ff0000720c */ /* 0x004fe40004705670 */
[----:B------:R-:W-:-:S11]  /*00a0*/  SHF.R.S32.HI R3, RZ, 0x1f, R0 ;  /* 0x0000001fff037819 */ /* 0x000fd60000011400 */
[----:B-1-34-:R-:W-:Y:S05]  /*00b0*/  @P0 BRA `(.L_x_1) ;  /* 0x0000000000380947 */ /* 0x01afea0003800000 */
[----:B------:R-:W-:Y:S02]  /*00c0*/  ULDC.64 UR4, c[0x0][0x198] ;  /* 0x0000660000047ab9 */ /* 0x000fe40000000a00 */
[----:B------:R-:W-:Y:S02]  /*00d0*/  UIADD3 UR6, UP0, UR4, 0xf0, URZ ;  /* 0x000000f004067890 */ /* 0x000fe4000ff1e03f */
[----:B------:R-:W-:Y:S02]  /*00e0*/  UIADD3 UR8, UP1, UR4, 0x1f0, URZ ;  /* 0x000001f004087890 */ /* 0x000fe4000ff3e03f */
[----:B------:R-:W-:Y:S02]  /*00f0*/  UIADD3 UR10, UP2, UR4, 0x3f0, URZ ;  /* 0x000003f0040a7890 */ /* 0x000fe4000ff5e03f */
[----:B------:R-:W-:Y:S02]  /*0100*/  UIADD3 UR4, UP3, UR4, 0x4f0, URZ ;  /* 0x000004f004047890 */ /* 0x000fe4000ff7e03f */
[----:B------:R-:W-:-:S02]  /*0110*/  UIADD3.X UR7, URZ, UR5, URZ, UP0, !UPT ;  /* 0x000000053f077290 */ /* 0x000fc400087fe43f */
[----:B------:R-:W-:Y:S02]  /*0120*/  UIADD3.X UR9, URZ, UR5, URZ, UP1, !UPT ;  /* 0x000000053f097290 */ /* 0x000fe40008ffe43f */
[----:B------:R-:W-:Y:S02]  /*0130*/  UIADD3.X UR11, URZ, UR5, URZ, UP2, !UPT ;  /* 0x000000053f0b7290 */ /* 0x000fe400097fe43f */
[----:B------:R-:W-:-:S03]  /*0140*/  UIADD3.X UR5, URZ, UR5, URZ, UP3, !UPT ;  /* 0x000000053f057290 */ /* 0x000fc60009ffe43f */
[----:B------:R1:W-:Y:S02]  /*0150*/  UTMACCTL.PF [UR6] ;  /* 0x00000000060079b9 */ /* 0x0003e40008040000 */
[----:B------:R1:W-:Y:S02]  /*0160*/  UTMACCTL.PF [UR8] ;  /* 0x00000000080079b9 */ /* 0x0003e40008040000 */
[----:B------:R1:W-:Y:S02]  /*0170*/  UTMACCTL.PF [UR10] ;  /* 0x000000000a0079b9 */ /* 0x0003e40008040000 */
[----:B------:R1:W-:Y:S02]  /*0180*/  UTMACCTL.PF [UR4] ;  /* 0x00000000040079b9 */ /* 0x0003e40008040000 */
[----:B-1----:R-:W-:Y:S01]  /*0190*/  NOP ;  /* 0x0000000000007918 */ /* 0x002fe20000000000 */
.L_x_1:
[----:B------:R-:W-:Y:S05]  /*01a0*/  BSYNC B0 ;  /* 0x0000000000007941 */ /* 0x000fea0003800000 */
.L_x_0:
[----:B------:R-:W-:Y:S01]  /*01b0*/  ULDC.64 UR4, c[0x0][0x590] ;  /* 0x0001640000047ab9 */ /* 0x000fe20000000a00 */
[----:B------:R-:W-:Y:S01]  /*01c0*/  LEA.HI R3, R3, R0, RZ, 0x2 ;  /* 0x0000000003037211 */ /* 0x000fe200078f10ff */
[----:B------:R-:W-:Y:S01]  /*01d0*/  ULDC.64 UR54, c[0x0][0x208] ;  /* 0x0000820000367ab9 */ /* 0x000fe20000000a00 */
[----:B------:R-:W-:Y:S01]  /*01e0*/  ISETP.NE.U32.AND P2, PT, RZ, UR4, PT ;  /* 0x00000004ff007c0c */ /* 0x000fe2000bf45070 */
[----:B------:R-:W-:Y:S01]  /*01f0*/  IMAD.MOV.U32 R2, RZ, RZ, R4 ;  /* 0x000000ffff027224 */ /* 0x000fe200078e0004 */
[----:B------:R-:W-:Y:S02]  /*0200*/  LOP3.LUT R3, R3, 0xfffffffc, RZ, 0xc0, !PT ;  /* 0xfffffffc03037812 */ /* 0x000fe400078ec0ff */
[----:B------:R-:W-:Y:S02]  /*0210*/  ISETP.NE.AND.EX P3, PT, RZ, UR5, PT, P2 ;  /* 0x00000005ff007c0c */ /* 0x000fe4000bf65320 */
[----:B------:R-:W-:Y:S01]  /*0220*/  PRMT R6, RZ, 0x7610, R6 ;  /* 0x00007610ff067816 */ /* 0x000fe20000000006 */
[----:B------:R-:W-:-:S02]  /*0230*/  IMAD.IADD R0, R0, 0x1, -R3 ;  /* 0x0000000100007824 */ /* 0x000fc400078e0a03 */
[----:B------:R-:W-:-:S08]  /*0240*/  IMAD.MOV.U32 R3, RZ, RZ, R5 ;  /* 0x000000ffff037224 */ /* 0x000fd000078e0005 */
[----:B------:R-:W-:Y:S05]  /*0250*/  @P3 BRA `(.L_x_2) ;  /* 0x0000000000303947 */ /* 0x000fea0003800000 */
[----:B------:R-:W-:Y:S02]  /*0260*/  ULDC.64 UR6, c[0x0][0x588] ;  /* 0x0001620000067ab9 */ /* 0x000fe40000000a00 */
[----:B------:R-:W-:-:S04]  /*0270*/  ISETP.NE.U32.AND P0, PT, RZ, UR6, PT ;  /* 0x00000006ff007c0c */ /* 0x000fc8000bf05070 */
[----:B------:R-:W-:-:S13]  /*0280*/  ISETP.NE.AND.EX P0, PT, RZ, UR7, PT, P0 ;  /* 0x00000007ff007c0c */ /* 0x000fda000bf05300 */
[----:B------:R-:W-:Y:S05]  /*0290*/  @!P0 BRA `(.L_x_3) ;  /* 0x0000000000108947 */ /* 0x000fea0003800000 */
[----:B------:R-:W2:Y:S02]  /*02a0*/  LDG.E R6, desc[UR54][R2.64] ;  /* 0x0000003602067981 */ /* 0x000ea4000c1e1900 */
[----:B--2---:R-:W-:Y:S01]  /*02b0*/  FSETP.NEU.AND P1, PT, R6, RZ, PT ;  /* 0x000000ff0600720b */ /* 0x004fe20003f2d000 */
[----:B------:R-:W-:Y:S01]  /*02c0*/  IMAD.MOV.U32 R6, RZ, RZ, 0x1 ;  /* 0x00000001ff067424 */ /* 0x000fe200078e00ff */
[----:B------:R-:W-:Y:S11]  /*02d0*/  BRA `(.L_x_2) ;  /* 0x0000000000107947 */ /* 0x000ff60003800000 */
.L_x_3:
[----:B------:R-:W-:Y:S01]  /*02e0*/  ULDC UR6, c[0x0][0x580] ;  /* 0x0001600000067ab9 */ /* 0x000fe20000000800 */
[----:B------:R-:W-:Y:S01]  /*02f0*/  IMAD.MOV.U32 R6, RZ, RZ, 0x1 ;  /* 0x00000001ff067424 */ /* 0x000fe200078e00ff */
[----:B------:R-:W-:Y:S02]  /*0300*/  FSETP.NEU.AND P1, PT, RZ, UR6, PT ;  /* 0x00000006ff007c0b */ /* 0x000fe4000bf2d000 */
[----:B------:R-:W-:-:S11]  /*0310*/  CS2R R2, SRZ ;  /* 0x0000000000027805 */ /* 0x000fd6000001ff00 */
.L_x_2:
[----:B------:R-:W-:Y:S02]  /*0320*/  ISETP.NE.U32.AND P4, PT, R2, RZ, PT ;  /* 0x000000ff0200720c */ /* 0x000fe40003f85070 */
[----:B------:R-:W-:Y:S02]  /*0330*/  ISETP.NE.AND.EX P5, PT, RZ, UR5, PT, P2 ;  /* 0x00000005ff007c0c */ /* 0x000fe4000bfa5320 */
[----:B------:R-:W-:Y:S02]  /*0340*/  ISETP.NE.AND.EX P2, PT, R3, RZ, PT, P4 ;  /* 0x000000ff0300720c */ /* 0x000fe40003f45340 */
[----:B------:R-:W-:-:S11]  /*0350*/  PLOP3.LUT P0, PT, PT, PT, PT, 0x8, 0x0 ;  /* 0x000000000000781c */ /* 0x000fd60003f0e170 */
[----:B------:R-:W-:Y:S05]  /*0360*/  @P2 BRA P5, `(.L_x_4) ;  /* 0x0000000000342947 */ /* 0x000fea0002800000 */
[----:B------:R-:W-:-:S04]  /*0370*/  ISETP.NE.U32.AND P0, PT, RZ, UR4, PT ;  /* 0x00000004ff007c0c */ /* 0x000fc8000bf05070 */
[----:B------:R-:W-:-:S13]  /*0380*/  ISETP.NE.AND.EX P0, PT, RZ, UR5, PT, P0 ;  /* 0x00000005ff007c0c */ /* 0x000fda000bf05300 */
[----:B------:R-:W-:Y:S05]  /*0390*/  @!P0 BRA `(.L_x_5) ;  /* 0x0000000000248947 */ /* 0x000fea0003800000 */
[----:B------:R-:W-:Y:S02]  /*03a0*/  PRMT R6, R6, 0x9910, RZ ;  /* 0x0000991006067816 */ /* 0x000fe400000000ff */
[----:B------:R-:W-:Y:S02]  /*03b0*/  ISETP.NE.U32.AND P0, PT, R2, RZ, PT ;  /* 0x000000ff0200720c */ /* 0x000fe40003f05070 */
[----:B------:R-:W-:Y:S02]  /*03c0*/  ISETP.NE.AND P2, PT, R6, RZ, PT ;  /* 0x000000ff0600720c */ /* 0x000fe40003f45270 */
[----:B------:R-:W-:Y:S02]  /*03d0*/  ISETP.NE.AND.EX P0, PT, R3, RZ, PT, P0 ;  /* 0x000000ff0300720c */ /* 0x000fe40003f05300 */
[----:B------:R-:W-:-:S09]  /*03e0*/  SEL R2, RZ, 0xffffffff, P1 ;  /* 0xffffffffff027807 */ /* 0x000fd20000800000 */
[----:B------:R-:W-:-:S04]  /*03f0*/  @!P2 SEL R2, RZ, 0xffffffff, P0 ;  /* 0xffffffffff02a807 */ /* 0x000fc80000000000 */
[----:B------:R-:W-:-:S04]  /*0400*/  LOP3.LUT R2, R2, 0x1, RZ, 0xc0, !PT ;  /* 0x0000000102027812 */ /* 0x000fc800078ec0ff */
[----:B------:R-:W-:Y:S01]  /*0410*/  ISETP.EQ.U32.AND P0, PT, R2, 0x1, PT ;  /* 0x000000010200780c */ /* 0x000fe20003f02070 */
[----:B------:R-:W-:-:S12]  /*0420*/  BRA `(.L_x_4) ;  /* 0x0000000000047947 */ /* 0x000fd80003800000 */
.L_x_5:
[----:B------:R-:W-:-:S13]  /*0430*/  PLOP3.LUT P0, PT, P1, PT, PT, 0x8, 0x0 ;  /* 0x000000000000781c */ /* 0x000fda0000f0e170 */
.L_x_4:
[----:B------:R-:W1:Y:S02]  /*0440*/  SHFL.IDX PT, R2, R7, RZ, 0x1f ;  /* 0x00001fff07027589 */ /* 0x000e6400000e0000 */
[----:B-1----:R-:W-:-:S13]  /*0450*/  ISETP.NE.AND P1, PT, R2, RZ, PT ;  /* 0x000000ff0200720c */ /* 0x002fda0003f25270 */
[----:B------:R-:W-:Y:S05]  /*0460*/  @P1 BRA `(.L_x_6) ;  /* 0x0000000000841947 */ /* 0x000fea0003800000 */
[----:B------:R-:W-:Y:S01]  /*0470*/  ELECT P1, URZ, PT ;  /* 0x00000000003f782f */ /* 0x000fe20003820000 */
[----:B------:R-:W-:-:S12]  /*0480*/  BSSY B0, `(.L_x_6) ;  /* 0x000001f000007945 */ /* 0x000fd80003800000 */
[----:B------:R-:W-:Y:S05]  /*0490*/  @!P1 BRA `(.L_x_7) ;  /* 0x0000000000749947 */ /* 0x000fea0003800000 */
[----:B------:R-:W1:Y:S01]  /*04a0*/  S2UR UR8, SR_CgaCtaId ;  /* 0x00000000000879c3 */ /* 0x000e620000008800 */
[----:B------:R-:W-:Y:S01]  /*04b0*/  UMOV UR4, 0x400 ;  /* 0x0000040000047882 */ /* 0x000fe20000000000 */
[----:B------:R-:W-:Y:S01]  /*04c0*/  UMOV UR5, 0x1 ;  /* 0x0000000100057882 */ /* 0x000fe20000000000 */
[----:B------:R-:W-:Y:S02]  /*04d0*/  UMOV UR6, 0x4 ;  /* 0x0000000400067882 */ /* 0x000fe40000000000 */
[----:B------:R-:W-:-:S04]  /*04e0*/  UIADD3 UR6, -UR6, 0x100000, URZ ;  /* 0x0010000006067890 */ /* 0x000fc8000fffe13f */
[----:B------:R-:W-:Y:S02]  /*04f0*/  USHF.L.U32 UR7, UR6, 0xb, URZ ;  /* 0x0000000b06077899 */ /* 0x000fe4000800063f */
[----:B------:R-:W-:Y:S02]  /*0500*/  USHF.L.U32 UR6, UR6, 0x1, URZ ;  /* 0x0000000106067899 */ /* 0x000fe4000800063f */
[----:B-1----:R-:W-:Y:S02]  /*0510*/  ULEA UR8, UR8, UR4, 0x18 ;  /* 0x0000000408087291 */ /* 0x002fe4000f8ec03f */
[----:B------:R-:W-:-:S04]  /*0520*/  UIADD3 UR4, -UR5, 0x100000, URZ ;  /* 0x0010000005047890 */ /* 0x000fc8000fffe13f */
[----:B------:R-:W-:Y:S02]  /*0530*/  USHF.L.U32 UR5, UR4, 0xb, URZ ;  /* 0x0000000b04057899 */ /* 0x000fe4000800063f */
[----:B------:R-:W-:Y:S01]  /*0540*/  USHF.L.U32 UR4, UR4, 0x1, URZ ;  /* 0x0000000104047899 */ /* 0x000fe2000800063f */
[----:B------:R-:W1:Y:S11]  /*0550*/  FENCE.VIEW.ASYNC.S ;  /* 0x00000000000073c6 */ /* 0x000e760000000000 */
[----:B-1----:R1:W2:Y:S01]  /*0560*/  SYNCS.EXCH.64 URZ, [UR8], UR4 ;  /* 0x00000004083f75b2 */ /* 0x0022a20008000100 */
[----:B------:R1:W3:Y:S01]  /*0570*/  SYNCS.EXCH.64 URZ, [UR8+0x40], UR6 ;  /* 0x00004006083f75b2 */ /* 0x0002e20008000100 */
[----:B------:R1:W4:Y:S01]  /*0580*/  SYNCS.EXCH.64 URZ, [UR8+0x8], UR4 ;  /* 0x00000804083f75b2 */ /* 0x0003220008000100 */
[----:B------:R1:W1:Y:S01]  /*0590*/  SYNCS.EXCH.64 URZ, [UR8+0x48], UR6 ;  /* 0x00004806083f75b2 */ /* 0x0002620008000100 */
        /* <DEDUP_REMOVED lines=12> */
[----:B------:R-:W-:Y:S01]  /*0660*/  NOP ;  /* 0x0000000000007918 */ /* 0x000fe20000000000 */
.L_x_7:
[----:B-1----:R-:W-:Y:S05]  /*0670*/  BSYNC B0 ;  /* 0x0000000000007941 */ /* 0x002fea0003800000 */
.L_x_6:
[----:B------:R-:W1:Y:S01]  /*0680*/  S2UR UR9, SR_CTAID.X ;  /* 0x00000000000979c3 */ /* 0x000e620000002500 */
[----:B------:R-:W5:Y:S01]  /*0690*/  S2R R6, SR_CTAID.Y ;  /* 0x0000000000067919 */ /* 0x000f620000002600 */
[----:B------:R-:W-:Y:S01]  /*06a0*/  ULDC UR4, c[0x0][0x150] ;  /* 0x0000540000047ab9 */ /* 0x000fe20000000800 */
[----:B------:R-:W-:Y:S01]  /*06b0*/  NOP ;  /* 0x0000000000007918 */ /* 0x000fe20000000000 */
[----:B------:R-:W2:Y:S04]  /*06c0*/  SHFL.IDX PT, R9, R7, RZ, 0x1f ;  /* 0x00001fff07097589 */ /* 0x000ea800000e0000 */
[----:B------:R-:W3:Y:S01]  /*06d0*/  LDC R11, c[0x0][0x144] ;  /* 0x00005100ff0b7b82 */ /* 0x000ee20000000800 */
[----:B-1----:R-:W-:-:S05]  /*06e0*/  I2FP.F32.U32 R3, UR9 ;  /* 0x0000000900037c45 */ /* 0x002fca0008201000 */
[----:B------:R-:W-:Y:S01]  /*06f0*/  FMUL R10, R3, UR4 ;  /* 0x00000004030a7c20 */ /* 0x000fe20008400000 */
[----:B--2---:R-:W-:Y:S01]  /*0700*/  ISETP.NE.AND P1, PT, R9, RZ, PT ;  /* 0x000000ff0900720c */ /* 0x004fe20003f25270 */
[----:B------:R-:W-:Y:S01]  /*0710*/  ULDC UR4, c[0x0][0x154] ;  /* 0x0000550000047ab9 */ /* 0x000fe20000000800 */
[----:B------:R-:W-:Y:S02]  /*0720*/  SHF.R.S32.HI R3, RZ, 0x1f, R18 ;  /* 0x0000001fff037819 */ /* 0x000fe40000011412 */
[----:B-----5:R-:W-:Y:S01]  /*0730*/  I2FP.F32.U32 R12, R6 ;  /* 0x00000006000c7245 */ /* 0x020fe20000201000 */
[----:B------:R-:W1:Y:S01]  /*0740*/  F2I.U32.TRUNC.NTZ R10, R10 ;  /* 0x0000000a000a7305 */ /* 0x000e62000020f000 */
[----:B------:R-:W-:-:S03]  /*0750*/  LEA.HI R9, R3, R18, RZ, 0x7 ;  /* 0x0000001203097211 */ /* 0x000fc600078f38ff */
[----:B------:R-:W-:Y:S01]  /*0760*/  FMUL R15, R12, UR4 ;  /* 0x000000040c0f7c20 */ /* 0x000fe20008400000 */
[----:B------:R-:W-:Y:S01]  /*0770*/  LOP3.LUT R9, R9, 0xffffff80, RZ, 0xc0, !PT ;  /* 0xffffff8009097812 */ /* 0x000fe200078ec0ff */
[----:B-1----:R-:W-:-:S04]  /*0780*/  IMAD.MOV R14, RZ, RZ, -R10 ;  /* 0x000000ffff0e7224 */ /* 0x002fc800078e0a0a */
[----:B---3--:R-:W-:Y:S01]  /*0790*/  IMAD R3, R11, R14, UR9 ;  /* 0x000000090b037e24 */ /* 0x008fe2000f8e020e */
[----:B------:R-:W-:Y:S06]  /*07a0*/  @P1 BRA `(.L_x_8) ;  /* 0x0000000000501947 */ /* 0x000fec0003800000 */
[----:B------:R-:W1:Y:S01]  /*07b0*/  S2UR UR5, SR_CgaCtaId ;  /* 0x00000000000579c3 */ /* 0x000e620000008800 */
[----:B------:R-:W-:Y:S01]  /*07c0*/  UMOV UR4, 0x400 ;  /* 0x0000040000047882 */ /* 0x000fe20000000000 */
[----:B------:R-:W-:Y:S01]  /*07d0*/  UMOV UR6, 0x20 ;  /* 0x0000002000067882 */ /* 0x000fe20000000000 */
[----:B------:R-:W-:Y:S01]  /*07e0*/  UMOV UR7, 0x100 ;  /* 0x0000010000077882 */ /* 0x000fe20000000000 */
[----:B------:R-:W-:Y:S01]  /*07f0*/  ELECT P1, URZ, PT ;  /* 0x00000000003f782f */ /* 0x000fe20003820000 */
[----:B-1----:R-:W-:Y:S02]  /*0800*/  ULEA UR8, UR5, UR4, 0x18 ;  /* 0x0000000405087291 */ /* 0x002fe4000f8ec03f */
[----:B------:R-:W-:-:S04]  /*0810*/  UIADD3 UR4, -UR6, 0x100000, URZ ;  /* 0x0010000006047890 */ /* 0x000fc8000fffe13f */
[----:B------:R-:W-:Y:S02]  /*0820*/  USHF.L.U32 UR5, UR4, 0xb, URZ ;  /* 0x0000000b04057899 */ /* 0x000fe4000800063f */
[----:B------:R-:W-:Y:S02]  /*0830*/  USHF.L.U32 UR4, UR4, 0x1, URZ ;  /* 0x0000000104047899 */ /* 0x000fe4000800063f */
[----:B------:R-:W-:-:S04]  /*0840*/  UIADD3 UR6, -UR7, 0x100000, URZ ;  /* 0x0010000007067890 */ /* 0x000fc8000fffe13f */
[----:B------:R-:W-:Y:S02]  /*0850*/  USHF.L.U32 UR7, UR6, 0xb, URZ ;  /* 0x0000000b06077899 */ /* 0x000fe4000800063f */
[----:B------:R-:W-:Y:S01]  /*0860*/  USHF.L.U32 UR6, UR6, 0x1, URZ ;  /* 0x0000000106067899 */ /* 0x000fe2000800063f */
[----:B------:R-:W1:Y:S03]  /*0870*/  FENCE.VIEW.ASYNC.S ;  /* 0x00000000000073c6 */ /* 0x000e660000000000 */
[----:B-1----:R1:W2:Y:S08]  /*0880*/  SYNCS.EXCH.64 URZ, [UR8+0x80], UR4 ;  /* 0x00008004083f75b2 */ /* 0x0022b00008000100 */
[----:B------:R1:W3:Y:S01]  /*0890*/  SYNCS.EXCH.64 URZ, [UR8+0x98], UR6 ;  /* 0x00009806083f75b2 */ /* 0x0002e20008000100 */
[----:B------:R1:W1:Y:S01]  /*08a0*/  SYNCS.EXCH.64 URZ, [UR8+0x88], UR4 ;  /* 0x00008804083f75b2 */ /* 0x0002620008000100 */
[----:B------:R1:W1:Y:S01]  /*08b0*/  SYNCS.EXCH.64 URZ, [UR8+0xa0], UR6 ;  /* 0x0000a006083f75b2 */ /* 0x0002620008000100 */
[----:B------:R1:W1:Y:S01]  /*08c0*/  SYNCS.EXCH.64 URZ, [UR8+0x90], UR4 ;  /* 0x00009004083f75b2 */ /* 0x0002620008000100 */
[----:B------:R1:W1:Y:S01]  /*08d0*/  SYNCS.EXCH.64 URZ, [UR8+0xa8], UR6 ;  /* 0x0000a806083f75b2 */ /* 0x0002620008000100 */
[----:B------:R-:W-:Y:S01]  /*08e0*/  NOP ;  /* 0x0000000000007918 */ /* 0x000fe20000000000 */
.L_x_8:
[----:B------:R-:W-:Y:S01]  /*08f0*/  IMAD.IADD R10, R18, 0x1, -R9 ;  /* 0x00000001120a7824 */ /* 0x000fe200078e0a09 */
[----:B------:R-:W5:Y:S01]  /*0900*/  SHFL.IDX PT, R14, R7, RZ, 0x1f ;  /* 0x00001fff070e7589 */ /* 0x000f6200000e0000 */
[----:B------:R-:W-:Y:S02]  /*0910*/  SHF.R.S32.HI R13, RZ, 0x1f, R2 ;  /* 0x0000001fff0d7819 */ /* 0x000fe40000011402 */
[----:B------:R-:W-:Y:S01]  /*0920*/  ELECT P1, URZ, PT ;  /* 0x00000000003f782f */ /* 0x000fe20003820000 */
[----:B------:R-:W4:Y:S01]  /*0930*/  F2I.U32.TRUNC.NTZ R15, R15 ;  /* 0x0000000f000f7305 */ /* 0x000f22000020f000 */
[----:B------:R-:W-:Y:S01]  /*0940*/  SHF.R.S32.HI R9, RZ, 0x1f, R10 ;  /* 0x0000001fff097819 */ /* 0x000fe2000001140a */
[----:B-1----:R-:W-:Y:S01]  /*0950*/  UMOV UR4, 0x20 ;  /* 0x0000002000047882 */ /* 0x002fe20000000000 */
[----:B------:R-:W-:Y:S01]  /*0960*/  LEA.HI R13, R13, R2, RZ, 0x2 ;  /* 0x000000020d0d7211 */ /* 0x000fe200078f10ff */
[----:B------:R-:W-:Y:S01]  /*0970*/  IMAD.MOV.U32 R57, RZ, RZ, 0x1 ;  /* 0x00000001ff397424 */ /* 0x000fe200078e00ff */
[----:B------:R-:W-:Y:S01]  /*0980*/  LEA.HI R9, R9, R10, RZ, 0x3 ;  /* 0x0000000a09097211 */ /* 0x000fe200078f18ff */
[----:B------:R-:W-:Y:S01]  /*0990*/  NOP ;  /* 0x0000000000007918 */ /* 0x000fe20000000000 */
[----:B------:R-:W-:-:S02]  /*09a0*/  LOP3.LUT R13, R13, 0x3ffffffc, RZ, 0xc0, !PT ;  /* 0x3ffffffc0d0d7812 */ /* 0x000fc400078ec0ff */
[--C-:B------:R-:W-:Y:S02]  /*09b0*/  SHF.R.S32.HI R11, RZ, 0x3, R9.reuse ;  /* 0x00000003ff0b7819 */ /* 0x100fe40000011409 */
[----:B------:R-:W-:Y:S01]  /*09c0*/  SHF.R.S32.HI R12, RZ, 0x1f, R9 ;  /* 0x0000001fff0c7819 */ /* 0x000fe20000011409 */
[----:B------:R-:W-:Y:S01]  /*09d0*/  IMAD.IADD R13, R2, 0x1, -R13 ;  /* 0x00000001020d7824 */ /* 0x000fe200078e0a0d */
[----:B------:R-:W1:Y:S01]  /*09e0*/  LDC R9, c[0x0][0x148] ;  /* 0x00005200ff097b82 */ /* 0x000e620000000800 */
[----:B------:R-:W-:Y:S01]  /*09f0*/  ISETP.NE.AND P4, PT, R0, RZ, PT ;  /* 0x000000ff0000720c */ /* 0x000fe20003f85270 */
[----:B----4-:R-:W-:Y:S01]  /*0a00*/  IMAD.MOV R23, RZ, RZ, -R15 ;  /* 0x000000ffff177224 */ /* 0x010fe200078e0a0f */
[----:B------:R-:W-:Y:S02]  /*0a10*/  LEA.HI R12, R12, R11, RZ, 0x2 ;  /* 0x0000000b0c0c7211 */ /* 0x000fe400078f10ff */
[----:B------:R-:W-:Y:S02]  /*0a20*/  ISETP.EQ.OR P2, PT, R0, 0x3, !P4 ;  /* 0x000000030000780c */ /* 0x000fe40006742670 */
[----:B------:R-:W-:-:S02]  /*0a30*/  LOP3.LUT R12, R12, 0xfffffffc, RZ, 0xc0, !PT ;  /* 0xfffffffc0c0c7812 */ /* 0x000fc400078ec0ff */
[----:B-----5:R-:W-:Y:S02]  /*0a40*/  ISETP.NE.OR P1, PT, R14, RZ, !P1 ;  /* 0x000000ff0e00720c */ /* 0x020fe40004f25670 */
[----:B------:R-:W-:Y:S01]  /*0a50*/  ISETP.EQ.AND P2, PT, R8, RZ, P2 ;  /* 0x000000ff0800720c */ /* 0x000fe20001742270 */
[----:B------:R-:W-:-:S03]  /*0a60*/  IMAD.IADD R12, R11, 0x1, -R12 ;  /* 0x000000010b0c7824 */ /* 0x000fc600078e0a0c */
[----:B------:R-:W-:Y:S01]  /*0a70*/  SEL R22, RZ, 0x1, !P2 ;  /* 0x00000001ff167807 */ /* 0x000fe20005000000 */
[----:B------:R-:W-:-:S05]  /*0a80*/  IMAD R12, R13, 0x4, R12 ;  /* 0x000000040d0c7824 */ /* 0x000fca00078e020c */
[----:B------:R-:W-:Y:S01]  /*0a90*/  LEA.HI R2, R12, R12, RZ, 0x1 ;  /* 0x0000000c0c027211 */ /* 0x000fe200078f08ff */
[----:B------:R-:W-:Y:S01]  /*0aa0*/  VOTEU.ALL UP0, P1 ;  /* 0x00000000003f7886 */ /* 0x000fe20000800000 */
[----:B------:R-:W-:Y:S02]  /*0ab0*/  VOTEU.ALL UP1, P1 ;  /* 0x00000000003f7886 */ /* 0x000fe40000820000 */
[----:B------:R-:W-:Y:S02]  /*0ac0*/  LOP3.LUT R11, R2, 0xfffffffe, RZ, 0xc0, !PT ;  /* 0xfffffffe020b7812 */ /* 0x000fe400078ec0ff */
[----:B------:R-:W4:Y:S01]  /*0ad0*/  @!UP0 S2UR UR7, SR_CgaCtaId ;  /* 0x00000000000789c3 */ /* 0x000f220000008800 */
[----:B------:R-:W-:Y:S01]  /*0ae0*/  @!UP0 UMOV UR6, 0x400 ;  /* 0x0000040000068882 */ /* 0x000fe20000000000 */
[----:B------:R-:W-:-:S04]  /*0af0*/  @!UP0 UIADD3 UR4, -UR4, 0x100000, URZ ;  /* 0x0010000004048890 */ /* 0x000fc8000fffe13f */
[----:B------:R-:W-:Y:S02]  /*0b00*/  @!UP0 USHF.L.U32 UR5, UR4, 0xb, URZ ;  /* 0x0000000b04058899 */ /* 0x000fe4000800063f */
[----:B------:R-:W-:Y:S01]  /*0b10*/  @!UP0 USHF.L.U32 UR4, UR4, 0x1, URZ ;  /* 0x0000000104048899 */ /* 0x000fe2000800063f */
[C---:B------:R-:W-:Y:S02]  /*0b20*/  IMAD.IADD R2, R12.reuse, 0x1, -R11 ;  /* 0x000000010c027824 */ /* 0x040fe400078e0a0b */
[----:B------:R-:W-:-:S03]  /*0b30*/  IMAD.SHL.U32 R11, R12, 0x4, RZ ;  /* 0x000000040c0b7824 */ /* 0x000fc600078e00ff */
[----:B------:R-:W-:Y:S02]  /*0b40*/  ISETP.NE.AND P5, PT, R2, R3, PT ;  /* 0x000000030200720c */ /* 0x000fe40003fa5270 */
[----:B------:R-:W-:Y:S01]  /*0b50*/  LOP3.LUT R56, R12, 0xc, R11, 0x78, !PT ;  /* 0x0000000c0c387812 */ /* 0x000fe200078e780b */
[----:B-1----:R-:W-:Y:S01]  /*0b60*/  IMAD R11, R9, R23, R6 ;  /* 0x00000017090b7224 */ /* 0x002fe200078e0206 */
[----:B------:R-:W1:Y:S09]  /*0b70*/  LDC R12, c[0x0][0x140] ;  /* 0x00005000ff0c7b82 */ /* 0x000e720000000800 */
[----:B------:R-:W-:Y:S01]  /*0b80*/  @P5 LEA.HI R2, R56, R56, RZ, 0x1 ;  /* 0x0000003838025211 */ /* 0x000fe200078f08ff */
[----:B----4-:R-:W-:-:S03]  /*0b90*/  @!UP0 ULEA UR6, UR7, UR6, 0x18 ;  /* 0x0000000607068291 */ /* 0x010fc6000f8ec03f */
[----:B------:R-:W-:Y:S01]  /*0ba0*/  @P5 SHF.R.S32.HI R2, RZ, 0x1, R2 ;  /* 0x00000001ff025819 */ /* 0x000fe20000011402 */
[----:B------:R-:W-:Y:S01]  /*0bb0*/  VOTEU.ALL UP0, P1 ;  /* 0x00000000003f7886 */ /* 0x000fe20000800000 */
[----:B------:R-:W-:Y:S02]  /*0bc0*/  LOP3.LUT P1, RZ, R10, 0x7, RZ, 0xc0, !PT ;  /* 0x000000070aff7812 */ /* 0x000fe4000782c0ff */
[----:B------:R-:W-:Y:S02]  /*0bd0*/  @P5 ISETP.NE.AND P6, PT, R2, R11, PT ;  /* 0x0000000b0200520c */ /* 0x000fe40003fc5270 */
[----:B------:R-:W-:Y:S02]  /*0be0*/  ISETP.LT.U32.AND P1, PT, R56, 0x2, !P1 ;  /* 0x000000023800780c */ /* 0x000fe40004f21070 */
[----:B------:R-:W-:Y:S02]  /*0bf0*/  @P5 SEL R57, RZ, 0x1, P6 ;  /* 0x00000001ff395807 */ /* 0x000fe40003000000 */
[C---:B------:R-:W-:Y:S01]  /*0c00*/  ISETP.NE.AND P5, PT, R8.reuse, RZ, PT ;  /* 0x000000ff0800720c */ /* 0x040fe20003fa5270 */
[----:B------:R-:W-:Y:S01]  /*0c10*/  VIADD R8, R8, 0xffffffff ;  /* 0xffffffff08087836 */ /* 0x000fe20000000000 */
[----:B-1----:R-:W-:Y:S01]  /*0c20*/  ISETP.EQ.U32.AND P2, PT, R12, 0x1, PT ;  /* 0x000000010c00780c */ /* 0x002fe20003f42070 */
[----:B------:R-:W1:Y:S02]  /*0c30*/  FENCE.VIEW.ASYNC.S ;  /* 0x00000000000073c6 */ /* 0x000e640000000000 */
[----:B-1----:R1:W4:Y:S01]  /*0c40*/  @!UP0 SYNCS.EXCH.64 URZ, [UR6+0xb0], UR4 ;  /* 0x0000b004063f85b2 */ /* 0x0023220008000100 */
[----:B------:R-:W-:-:S02]  /*0c50*/  ISETP.EQ.AND P6, PT, R0, 0x2, !P5 ;  /* 0x000000020000780c */ /* 0x000fc40006fc2270 */
[----:B------:R-:W-:Y:S02]  /*0c60*/  SEL R2, RZ, 0x1, !P1 ;  /* 0x00000001ff027807 */ /* 0x000fe40004800000 */
[----:B------:R-:W-:Y:S02]  /*0c70*/  ISETP.GE.U32.AND P1, PT, R8, 0x2, PT ;  /* 0x000000020800780c */ /* 0x000fe40003f26070 */
[----:B------:R-:W-:Y:S02]  /*0c80*/  SEL R19, RZ, 0x1, !P6 ;  /* 0x00000001ff137807 */ /* 0x000fe40007000000 */
[----:B------:R-:W-:Y:S02]  /*0c90*/  LOP3.LUT R57, R57, R2, RZ, 0xc0, !PT ;  /* 0x0000000239397212 */ /* 0x000fe400078ec0ff */
[----:B------:R-:W-:Y:S02]  /*0ca0*/  SEL R19, R19, 0x2, P1 ;  /* 0x0000000213137807 */ /* 0x000fe40000800000 */
[----:B------:R-:W-:Y:S01]  /*0cb0*/  SEL R22, R22, 0x2, P1 ;  /* 0x0000000216167807 */ /* 0x000fe20000800000 */
[----:B------:R1:W1:Y:S01]  /*0cc0*/  @!UP1 SYNCS.EXCH.64 URZ, [UR6+0xb8], UR4 ;  /* 0x0000b804063f95b2 */ /* 0x0002620008000100 */
[----:B------:R-:W-:Y:S01]  /*0cd0*/  NOP ;  /* 0x0000000000007918 */ /* 0x000fe20000000000 */
[----:B------:R-:W-:Y:S05]  /*0ce0*/  @!P2 BRA `(.L_x_9) ;  /* 0x000000000008a947 */ /* 0x000fea0003800000 */
[----:B-1234-:R-:W-:Y:S01]  /*0cf0*/  UCGABAR_ARV ;  /* 0x00000000000079c7 */ /* 0x01efe20008000000 */
[----:B------:R-:W-:Y:S05]  /*0d00*/  BRA `(.L_x_10) ;  /* 0x0000000000047947 */ /* 0x000fea0003800000 */
.L_x_9:
[----:B-1234-:R-:W-:Y:S01]  /*0d10*/  NOP ;  /* 0x0000000000007918 */ /* 0x01efe20000000000 */
.L_x_10:
[----:B------:R-:W1:Y:S01]  /*0d20*/  LDC R2, c[0x0][0x904] ;  /* 0x00024100ff027b82 */ /* 0x000e620000000800 */
[----:B------:R-:W-:Y:S02]  /*0d30*/  IMAD.U32 R10, RZ, RZ, UR9 ;  /* 0x00000009ff0a7e24 */ /* 0x000fe4000f8e00ff */
[----:B------:R-:W-:Y:S01]  /*0d40*/  IMAD.MOV.U32 R11, RZ, RZ, RZ ;  /* 0x000000ffff0b7224 */ /* 0x000fe200078e00ff */
[----:B-1----:R-:W-:-:S04]  /*0d50*/  ISETP.NE.AND P1, PT, R2, 0x1, PT ;  /* 0x000000010200780c */ /* 0x002fc80003f25270 */
[----:B------:R-:W-:-:S09]  /*0d60*/  P2R R7, PR, RZ, 0x2 ;  /* 0x00000002ff077803 */ /* 0x000fd20000000000 */
[----:B------:R-:W1:Y:S01]  /*0d70*/  @P1 LDC R17, c[0x0][0x10] ;  /* 0x00000400ff111b82 */ /* 0x000e620000000800 */
[----:B------:R-:W-:Y:S02]  /*0d80*/  @P1 IMAD.MOV.U32 R7, RZ, RZ, RZ ;  /* 0x000000ffff071224 */ /* 0x000fe400078e00ff */
[----:B------:R-:W-:-:S05]  /*0d90*/  @P1 IMAD.MOV.U32 R15, RZ, RZ, RZ ;  /* 0x000000ffff0f1224 */ /* 0x000fca00078e00ff */
[----:B------:R-:W2:Y:S01]  /*0da0*/  @!P1 LDC R13, c[0x0][0xc] ;  /* 0x00000300ff0d9b82 */ /* 0x000ea20000000800 */
[----:B------:R-:W-:Y:S01]  /*0db0*/  ULDC UR4, c[0x0][0xc] ;  /* 0x0000030000047ab9 */ /* 0x000fe20000000800 */
[----:B------:R-:W-:Y:S01]  /*0dc0*/  ULDC UR5, c[0x0][0x10] ;  /* 0x0000040000057ab9 */ /* 0x000fe20000000800 */
[----:B------:R-:W-:Y:S01]  /*0dd0*/  ULDC UR6, c[0x0][0x14] ;  /* 0x0000050000067ab9 */ /* 0x000fe20000000800 */
[----:B------:R-:W-:-:S04]  /*0de0*/  UIMAD.WIDE.U32 UR4, UR4, UR5, URZ ;  /* 0x00000005040472a5 */ /* 0x000fc8000f8e003f */
[----:B------:R-:W-:Y:S02]  /*0df0*/  UIMAD.WIDE.U32 UR52, UR4, UR6, URZ ;  /* 0x00000006043472a5 */ /* 0x000fe4000f8e003f */
[----:B------:R-:W-:-:S04]  /*0e00*/  UIMAD UR42, UR5, UR6, URZ ;  /* 0x00000006052a72a4 */ /* 0x000fc8000f8e023f */
[----:B------:R-:W-:Y:S01]  /*0e10*/  UIADD3 UR42, UR53, UR42, URZ ;  /* 0x0000002a352a7290 */ /* 0x000fe2000fffe03f */
[----:B-1----:R-:W-:-:S04]  /*0e20*/  @P1 IMAD.WIDE.U32 R16, R17, UR9, R6 ;  /* 0x0000000911101c25 */ /* 0x002fc8000f8e0006 */
[----:B------:R-:W-:Y:S02]  /*0e30*/  @P1 IMAD.IADD R17, R17, 0x1, R15 ;  /* 0x0000000111111824 */ /* 0x000fe400078e020f */
[----:B--2---:R-:W-:-:S04]  /*0e40*/  @!P1 IMAD.WIDE.U32 R10, R6, R13, R10 ;  /* 0x0000000d060a9225 */ /* 0x004fc800078e000a */
[----:B------:R-:W-:Y:S02]  /*0e50*/  @!P1 IMAD.MOV.U32 R16, RZ, RZ, R10 ;  /* 0x000000ffff109224 */ /* 0x000fe400078e000a */
[----:B------:R-:W-:Y:S01]  /*0e60*/  @!P1 IMAD.MOV.U32 R17, RZ, RZ, R11 ;  /* 0x000000ffff119224 */ /* 0x000fe200078e000b */
[----:B------:R-:W-:Y:S06]  /*0e70*/  @!P2 BRA `(.L_x_11) ;  /* 0x00000000000ca947 */ /* 0x000fec0003800000 */
[----:B------:R-:W-:Y:S01]  /*0e80*/  UCGABAR_WAIT ;  /* 0x0000000000007dc7 */ /* 0x000fe20008000000 */
[----:B------:R-:W-:Y:S01]  /*0e90*/  CCTL.IVALL ;  /* 0x00000000ff00798f */ /* 0x000fe20002000000 */
[----:B------:R-:W-:Y:S05]  /*0ea0*/  BRA `(.L_x_12) ;  /* 0x0000000000047947 */ /* 0x000fea0003800000 */
.L_x_11:
[----:B------:R-:W-:Y:S06]  /*0eb0*/  BAR.SYNC.DEFER_BLOCKING 0x0 ;  /* 0x0000000000007b1d */ /* 0x000fec0000010000 */
.L_x_12:
[----:B------:R-:W1:Y:S01]  /*0ec0*/  S2UR UR41, SR_CgaCtaId ;  /* 0x00000000002979c3 */ /* 0x000e620000008800 */
[----:B------:R-:W-:Y:S04]  /*0ed0*/  BSSY B6, `(.L_x_13) ;  /* 0x000064d000067945 */ /* 0x000fe80003800000 */
[----:B------:R-:W-:Y:S05]  /*0ee0*/  @!P5 BRA `(.L_x_14) ;  /* 0x0000003c0008d947 */ /* 0x000fea0003800000 */
[----:B------:R-:W-:-:S13]  /*0ef0*/  ISETP.GT.U32.AND P0, PT, R8, 0x1, PT ;  /* 0x000000010800780c */ /* 0x000fda0003f04070 */
[----:B------:R-:W-:Y:S05]  /*0f00*/  @P0 BRA `(.L_x_15) ;  /* 0x0000006400240947 */ /* 0x000fea0003800000 */
[----:B------:R-:W-:Y:S01]  /*0f10*/  ULDC.64 UR4, c[0x0][0x8f8] ;  /* 0x00023e0000047ab9 */ /* 0x000fe20000000a00 */
[----:B------:R-:W-:Y:S01]  /*0f20*/  UMOV UR47, 0xffffffff ;  /* 0xffffffff002f7882 */ /* 0x000fe20000000000 */
[----:B------:R-:W-:Y:S01]  /*0f30*/  ISETP.GE.U32.AND P0, PT, R16, UR4, PT ;  /* 0x0000000410007c0c */ /* 0x000fe2000bf06070 */
[----:B------:R-:W-:Y:S01]  /*0f40*/  IMAD.MOV.U32 R64, RZ, RZ, -0x1 ;  /* 0xffffffffff407424 */ /* 0x000fe200078e00ff */
[----:B------:R-:W-:Y:S01]  /*0f50*/  PRMT R58, RZ, 0x7610, R58 ;  /* 0x00007610ff3a7816 */ /* 0x000fe2000000003a */
[----:B------:R-:W-:Y:S01]  /*0f60*/  IMAD.MOV.U32 R66, RZ, RZ, -0x1 ;  /* 0xffffffffff427424 */ /* 0x000fe200078e00ff */
[----:B------:R-:W-:Y:S02]  /*0f70*/  ISETP.GE.U32.AND.EX P0, PT, R17, UR5, PT, P0 ;  /* 0x0000000511007c0c */ /* 0x000fe4000bf06100 */
[----:B------:R-:W-:-:S11]  /*0f80*/  PRMT R0, RZ, 0x7610, R0 ;  /* 0x00007610ff007816 */ /* 0x000fd60000000000 */
[----:B------:R-:W-:Y:S05]  /*0f90*/  @P0 BRA `(.L_x_16) ;  /* 0x00000004002c0947 */ /* 0x000fea0003800000 */
[----:B------:R-:W2:Y:S01]  /*0fa0*/  LDC.64 R20, c[0x0][0x8d0] ;  /* 0x00023400ff147b82 */ /* 0x000ea20000000a00 */
[----:B------:R-:W-:Y:S02]  /*0fb0*/  IMAD.MOV.U32 R4, RZ, RZ, R16 ;  /* 0x000000ffff047224 */ /* 0x000fe400078e0010 */
[----:B------:R-:W-:-:S05]  /*0fc0*/  IMAD.MOV.U32 R5, RZ, RZ, R17 ;  /* 0x000000ffff057224 */ /* 0x000fca00078e0011 */
[----:B------:R-:W3:Y:S08]  /*0fd0*/  LDC R0, c[0x0][0x8d8] ;  /* 0x00023600ff007b82 */ /* 0x000ef00000000800 */
[----:B------:R-:W4:Y:S01]  /*0fe0*/  LDC.64 R24, c[0x0][0x8c8] ;  /* 0x00023200ff187b82 */ /* 0x000f220000000a00 */
[----:B--2---:R-:W-:-:S04]  /*0ff0*/  ISETP.NE.U32.AND P0, PT, R20, RZ, PT ;  /* 0x000000ff1400720c */ /* 0x004fc80003f05070 */
[----:B------:R-:W-:-:S13]  /*1000*/  ISETP.NE.AND.EX P0, PT, R21, RZ, PT, P0 ;  /* 0x000000ff1500720c */ /* 0x000fda0003f05300 */
[----:B---34-:R-:W-:Y:S05]  /*1010*/  @!P0 BRA `(.L_x_17) ;  /* 0x0000000000288947 */ /* 0x018fea0003800000 */
[----:B------:R-:W2:Y:S02]  /*1020*/  LDC R13, c[0x0][0x8dc] ;  /* 0x00023700ff0d7b82 */ /* 0x000ea40000000800 */
[----:B--2---:R-:W-:-:S05]  /*1030*/  IADD3 R13, P0, R16, R13, RZ ;  /* 0x0000000d100d7210 */ /* 0x004fca0007f1e0ff */
[----:B------:R-:W-:-:S04]  /*1040*/  IMAD.X R15, RZ, RZ, R17, P0 ;  /* 0x000000ffff0f7224 */ /* 0x000fc800000e0611 */
[----:B------:R-:W-:-:S04]  /*1050*/  IMAD.WIDE.U32 R4, R15, R20, RZ ;  /* 0x000000140f047225 */ /* 0x000fc800078e00ff */
[----:B------:R-:W-:-:S04]  /*1060*/  IMAD.WIDE.U32 R10, P0, R13, R21, R4 ;  /* 0x000000150d0a7225 */ /* 0x000fc80007800004 */
[----:B------:R-:W-:-:S04]  /*1070*/  IMAD.WIDE.U32 R4, R13, R20, RZ ;  /* 0x000000140d047225 */ /* 0x000fc800078e00ff */
[----:B------:R-:W-:Y:S01]  /*1080*/  IMAD.X R13, RZ, RZ, RZ, P0 ;  /* 0x000000ffff0d7224 */ /* 0x000fe200000e06ff */
[----:B------:R-:W-:Y:S01]  /*1090*/  IADD3 RZ, P0, R5, R10, RZ ;  /* 0x0000000a05ff7210 */ /* 0x000fe20007f1e0ff */
[----:B------:R-:W-:-:S04]  /*10a0*/  IMAD.MOV.U32 R12, RZ, RZ, R11 ;  /* 0x000000ffff0c7224 */ /* 0x000fc800078e000b */
[----:B------:R-:W-:-:S08]  /*10b0*/  IMAD.WIDE.U32.X R4, R15, R21, R12, P0 ;  /* 0x000000150f047225 */ /* 0x000fd000000e040c */
.L_x_17:
[----:B------:R-:W2:Y:S01]  /*10c0*/  LDC.64 R26, c[0x0][0x8e8] ;  /* 0x00023a00ff1a7b82 */ /* 0x000ea20000000a00 */
[-CC-:B------:R-:W-:Y:S01]  /*10d0*/  SHF.R.U64 R29, R4, R0.reuse, R5.reuse ;  /* 0x00000000041d7219 */ /* 0x180fe20000001205 */
[----:B------:R-:W-:Y:S01]  /*10e0*/  IMAD R28, R9, R23, R6 ;  /* 0x00000017091c7224 */ /* 0x000fe200078e0206 */
[----:B------:R-:W-:Y:S01]  /*10f0*/  SHF.R.U32.HI R0, RZ, R0, R5 ;  /* 0x00000000ff007219 */ /* 0x000fe20000011605 */
[----:B------:R-:W-:Y:S01]  /*1100*/  IMAD.MOV.U32 R30, RZ, RZ, 0x1 ;  /* 0x00000001ff1e7424 */ /* 0x000fe200078e00ff */
[----:B------:R-:W-:-:S03]  /*1110*/  IADD3 R7, P0, RZ, -R29, RZ ;  /* 0x8000001dff077210 */ /* 0x000fc60007f1e0ff */
[----:B------:R-:W3:Y:S02]  /*1120*/  LDC R8, c[0x0][0x8c0] ;  /* 0x00023000ff087b82 */ /* 0x000ee40000000800 */
[----:B------:R-:W-:-:S04]  /*1130*/  IMAD.X R5, RZ, RZ, ~R0, P0 ;  /* 0x000000ffff057224 */ /* 0x000fc800000e0e00 */
[-C--:B------:R-:W-:Y:S02]  /*1140*/  IMAD R0, R5, R24.reuse, RZ ;  /* 0x0000001805007224 */ /* 0x080fe400078e02ff */
[----:B------:R-:W4:Y:S01]  /*1150*/  LDC R11, c[0x0][0x8b0] ;  /* 0x00022c00ff0b7b82 */ /* 0x000f220000000800 */
[----:B------:R-:W-:-:S04]  /*1160*/  IMAD.WIDE.U32 R4, R7, R24, R16 ;  /* 0x0000001807047225 */ /* 0x000fc800078e0010 */
[----:B------:R-:W-:Y:S02]  /*1170*/  IMAD R7, R7, R25, R0 ;  /* 0x0000001907077224 */ /* 0x000fe400078e0200 */
[----:B------:R-:W-:Y:S01]  /*1180*/  IMAD.MOV.U32 R0, RZ, RZ, -0x1 ;  /* 0xffffffffff007424 */ /* 0x000fe200078e00ff */
[----:B------:R-:W5:Y:S01]  /*1190*/  LDC R21, c[0x0][0x900] ;  /* 0x00024000ff157b82 */ /* 0x000f620000000800 */
[----:B------:R-:W-:Y:S01]  /*11a0*/  IMAD.IADD R5, R5, 0x1, R7 ;  /* 0x0000000105057824 */ /* 0x000fe200078e0207 */
[----:B--2---:R-:W-:-:S04]  /*11b0*/  ISETP.NE.U32.AND P0, PT, R26, RZ, PT ;  /* 0x000000ff1a00720c */ /* 0x004fc80003f05070 */
[----:B------:R-:W-:Y:S02]  /*11c0*/  ISETP.NE.AND.EX P0, PT, R27, RZ, PT, P0 ;  /* 0x000000ff1b00720c */ /* 0x000fe40003f05300 */
[----:B------:R-:W2:Y:S01]  /*11d0*/  LDC R15, c[0x0][0x8a8] ;  /* 0x00022a00ff0f7b82 */ /* 0x000ea20000000800 */
[-CC-:B---3--:R-:W-:Y:S02]  /*11e0*/  SHF.R.U64 R13, R4, R8.reuse, R5.reuse ;  /* 0x00000008040d7219 */ /* 0x188fe40000001205 */
[----:B------:R-:W-:-:S05]  /*11f0*/  SHF.R.U32.HI R4, RZ, R8, R5 ;  /* 0x00000008ff047219 */ /* 0x000fca0000011605 */
[----:B------:R-:W3:Y:S01]  /*1200*/  LDC R12, c[0x0][0x8f0] ;  /* 0x00023c00ff0c7b82 */ /* 0x000ee20000000800 */
[-CC-:B----4-:R-:W-:Y:S02]  /*1210*/  SHF.R.U64 R25, R13, R11.reuse, R4.reuse ;  /* 0x0000000b0d197219 */ /* 0x190fe40000001204 */
[----:B------:R-:W-:-:S05]  /*1220*/  SHF.R.U32.HI R4, RZ, R11, R4 ;  /* 0x0000000bff047219 */ /* 0x000fca0000011604 */
[----:B------:R-:W4:Y:S01]  /*1230*/  LDC R14, c[0x0][0x8e0] ;  /* 0x00023800ff0e7b82 */ /* 0x000f220000000800 */
[-CC-:B-----5:R-:W-:Y:S02]  /*1240*/  SHF.R.U64 R24, R25, R21.reuse, R4.reuse ;  /* 0x0000001519187219 */ /* 0x1a0fe40000001204 */
[-C--:B------:R-:W-:Y:S02]  /*1250*/  SHF.L.U32 R0, R0, R21.reuse, RZ ;  /* 0x0000001500007219 */ /* 0x080fe400000006ff */
[----:B------:R-:W-:Y:S01]  /*1260*/  SHF.R.U32.HI R5, RZ, R21, R4 ;  /* 0x00000015ff057219 */ /* 0x000fe20000011604 */
[----:B------:R-:W-:Y:S01]  /*1270*/  IMAD.MOV.U32 R4, RZ, RZ, R24 ;  /* 0x000000ffff047224 */ /* 0x000fe200078e0018 */
[----:B------:R-:W-:Y:S01]  /*1280*/  LOP3.LUT R10, RZ, R0, RZ, 0x33, !PT ;  /* 0x00000000ff0a7212 */ /* 0x000fe200078e33ff */
[----:B------:R-:W1:Y:S01]  /*1290*/  LDC R20, c[0x0][0x8b8] ;  /* 0x00022e00ff147b82 */ /* 0x000e620000000800 */
[----:B------:R-:W-:Y:S05]  /*12a0*/  @!P0 BRA `(.L_x_18) ;  /* 0x0000000000288947 */ /* 0x000fea0003800000 */
[----:B------:R-:W5:Y:S02]  /*12b0*/  LDC R9, c[0x0][0x8f4] ;  /* 0x00023d00ff097b82 */ /* 0x000f640000000800 */
[----:B-----5:R-:W-:-:S05]  /*12c0*/  IADD3 R9, P0, R24, R9, RZ ;  /* 0x0000000918097210 */ /* 0x020fca0007f1e0ff */
        /* <DEDUP_REMOVED lines=8> */
.L_x_18:
[----:B---3--:R-:W-:Y:S01]  /*1350*/  SHF.R.U64 R4, R4, R12, R5 ;  /* 0x0000000c04047219 */ /* 0x008fe20000001205 */
[----:B--2---:R-:W-:Y:S01]  /*1360*/  VIADD R6, R15, 0xffffffff ;  /* 0xffffffff0f067836 */ /* 0x004fe20000000000 */
[----:B------:R-:W-:Y:S02]  /*1370*/  SHF.L.U32 R0, R30, R21, RZ ;  /* 0x000000151e007219 */ /* 0x000fe400000006ff */
[----:B------:R-:W-:Y:S01]  /*1380*/  LOP3.LUT R5, R25, R10, RZ, 0xc0, !PT ;  /* 0x0000000a19057212 */ /* 0x000fe200078ec0ff */
[----:B------:R-:W-:Y:S01]  /*1390*/  IMAD.MOV R7, RZ, RZ, -R4 ;  /* 0x000000ffff077224 */ /* 0x000fe200078e0a04 */
[----:B------:R-:W-:Y:S02]  /*13a0*/  SEL R3, R3, R28, !P1 ;  /* 0x0000001c03037207 */ /* 0x000fe40004800000 */
[----:B------:R-:W-:Y:S01]  /*13b0*/  LOP3.LUT R6, R13, R6, RZ, 0xc0, !PT ;  /* 0x000000060d067212 */ /* 0x000fe200078ec0ff */
[----:B------:R-:W-:Y:S01]  /*13c0*/  IMAD R4, R0, R4, R5 ;  /* 0x0000000400047224 */ /* 0x000fe200078e0205 */
[----:B------:R-:W-:Y:S01]  /*13d0*/  R2UR UR47, R29 ;  /* 0x000000001d2f72ca */ /* 0x000fe200000e0000 */
[----:B----4-:R-:W-:-:S02]  /*13e0*/  IMAD R0, R7, R14, R24 ;  /* 0x0000000e07007224 */ /* 0x010fc400078e0218 */
[----:B-1----:R-:W-:Y:S02]  /*13f0*/  IMAD R3, R4, R20, R3 ;  /* 0x0000001404037224 */ /* 0x002fe400078e0203 */
[----:B------:R-:W-:Y:S02]  /*1400*/  IMAD R0, R0, R15, R6 ;  /* 0x0000000f00007224 */ /* 0x000fe400078e0206 */
[----:B------:R-:W-:-:S03]  /*1410*/  IMAD.MOV.U32 R4, RZ, RZ, 0x1 ;  /* 0x00000001ff047424 */ /* 0x000fc600078e00ff */
[----:B------:R-:W-:Y:S02]  /*1420*/  SEL R66, R0, R3, !P1 ;  /* 0x0000000300427207 */ /* 0x000fe40004800000 */
[----:B------:R-:W-:Y:S02]  /*1430*/  SEL R64, R3, R0, !P1 ;  /* 0x0000000003407207 */ /* 0x000fe40004800000 */
[----:B------:R-:W-:-:S07]  /*1440*/  PRMT R0, R4, 0x7610, R0 ;  /* 0x0000761004007816 */ /* 0x000fce0000000000 */
.L_x_16:
[----:B------:R-:W-:-:S08]  /*1450*/  NOP ;  /* 0x0000000000007918 */ /* 0x000fd00000000000 */
[----:B------:R-:W2:Y:S02]  /*1460*/  USETMAXREG.TRY_ALLOC.CTAPOOL UP0, 0xe8 ;  /* 0x000000e8000079c8 */ /* 0x000ea40008000600 */
[----:B--2---:R-:W-:-:S13]  /*1470*/  PLOP3.LUT P0, PT, PT, PT, UP0, 0x80, 0x0 ;  /* 0x000000000000781c */ /* 0x004fda0003f0f008 */
[----:B------:R-:W-:Y:S05]  /*1480*/  @!P0 BRA `(.L_x_16) ;  /* 0xfffffffc00f08947 */ /* 0x000fea000383ffff */
[----:B------:R-:W-:Y:S02]  /*1490*/  ULDC.64 UR4, c[0x0][0x590] ;  /* 0x0001640000047ab9 */ /* 0x000fe40000000a00 */
[----:B------:R-:W-:Y:S02]  /*14a0*/  IMAD.U32 R77, RZ, RZ, UR4 ;  /* 0x00000004ff4d7e24 */ /* 0x000fe4000f8e00ff */
[----:B------:R-:W-:-:S03]  /*14b0*/  IMAD.U32 R79, RZ, RZ, UR5 ;  /* 0x00000005ff4f7e24 */ /* 0x000fc6000f8e00ff */
[----:B------:R-:W-:-:S04]  /*14c0*/  ISETP.NE.U32.AND P0, PT, R77, RZ, PT ;  /* 0x000000ff4d00720c */ /* 0x000fc80003f05070 */
[----:B------:R-:W-:-:S13]  /*14d0*/  ISETP.NE.AND.EX P0, PT, R79, RZ, PT, P0 ;  /* 0x000000ff4f00720c */ /* 0x000fda0003f05300 */
[----:B------:R-:W-:Y:S05]  /*14e0*/  @P0 BRA `(.L_x_19) ;  /* 0x00000000002c0947 */ /* 0x000fea0003800000 */
[----:B------:R-:W-:Y:S02]  /*14f0*/  ULDC.64 UR4, c[0x0][0x588] ;  /* 0x0001620000047ab9 */ /* 0x000fe40000000a00 */
[----:B------:R-:W-:-:S04]  /*1500*/  ISETP.NE.U32.AND P0, PT, RZ, UR4, PT ;  /* 0x00000004ff007c0c */ /* 0x000fc8000bf05070 */
[----:B------:R-:W-:-:S13]  /*1510*/  ISETP.NE.AND.EX P0, PT, RZ, UR5, PT, P0 ;  /* 0x00000005ff007c0c */ /* 0x000fda000bf05300 */
[----:B------:R-:W-:Y:S05]  /*1520*/  @!P0 BRA `(.L_x_20) ;  /* 0x0000000000108947 */ /* 0x000fea0003800000 */
[----:B------:R-:W2:Y:S02]  /*1530*/  LDC.64 R4, c[0x0][0x588] ;  /* 0x00016200ff047b82 */ /* 0x000ea40000000a00 */
[----:B--2---:R2:W5:Y:S01]  /*1540*/  LDG.E R59, desc[UR54][R4.64] ;  /* 0x00000036043b7981 */ /* 0x004562000c1e1900 */
[----:B------:R-:W-:Y:S01]  /*1550*/  IMAD.MOV.U32 R58, RZ, RZ, 0x1 ;  /* 0x00000001ff3a7424 */ /* 0x000fe200078e00ff */
[----:B------:R-:W-:Y:S06]  /*1560*/  BRA `(.L_x_19) ;  /* 0x00000000000c7947 */ /* 0x000fec0003800000 */
.L_x_20:
[----:B------:R-:W-:Y:S01]  /*1570*/  ULDC UR4, c[0x0][0x580] ;  /* 0x0001600000047ab9 */ /* 0x000fe20000000800 */
[----:B------:R-:W-:Y:S02]  /*1580*/  IMAD.MOV.U32 R58, RZ, RZ, 0x1 ;  /* 0x00000001ff3a7424 */ /* 0x000fe400078e00ff */
[----:B------:R-:W-:-:S07]  /*1590*/  IMAD.U32 R59, RZ, RZ, UR4 ;  /* 0x00000004ff3b7e24 */ /* 0x000fce000f8e00ff */
.L_x_19:
[----:B------:R-:W-:Y:S02]  /*15a0*/  ULDC.64 UR4, c[0x0][0x5b0] ;  /* 0x00016c0000047ab9 */ /* 0x000fe40000000a00 */
[----:B------:R-:W-:-:S04]  /*15b0*/  ISETP.NE.U32.AND P0, PT, RZ, UR4, PT ;  /* 0x00000004ff007c0c */ /* 0x000fc8000bf05070 */
[----:B------:R-:W-:-:S13]  /*15c0*/  ISETP.NE.AND.EX P0, PT, RZ, UR5, PT, P0 ;  /* 0x00000005ff007c0c */ /* 0x000fda000bf05300 */
[----:B------:R-:W-:Y:S05]  /*15d0*/  @P0 BRA `(.L_x_21) ;  /* 0x0000000000240947 */ /* 0x000fea0003800000 */
[----:B------:R-:W-:Y:S02]  /*15e0*/  ULDC.64 UR4, c[0x0][0x5a8] ;  /* 0x00016a0000047ab9 */ /* 0x000fe40000000a00 */
[----:B------:R-:W-:-:S04]  /*15f0*/  ISETP.NE.U32.AND P0, PT, RZ, UR4, PT ;  /* 0x00000004ff007c0c */ /* 0x000fc8000bf05070 */
[----:B------:R-:W-:-:S13]  /*1600*/  ISETP.NE.AND.EX P0, PT, RZ, UR5, PT, P0 ;  /* 0x00000005ff007c0c */ /* 0x000fda000bf05300 */
[----:B------:R-:W-:Y:S05]  /*1610*/  @!P0 BRA `(.L_x_22) ;  /* 0x00000000000c8947 */ /* 0x000fea0003800000 */
[----:B------:R-:W3:Y:S02]  /*1620*/  LDC.64 R60, c[0x0][0x5a8] ;  /* 0x00016a00ff3c7b82 */ /* 0x000ee40000000a00 */
[----:B---3--:R3:W5:Y:S01]  /*1630*/  LDG.E R60, desc[UR54][R60.64] ;  /* 0x000000363c3c7981 */ /* 0x008762000c1e1900 */
[----:B------:R-:W-:Y:S05]  /*1640*/  BRA `(.L_x_21) ;  /* 0x0000000000087947 */ /* 0x000fea0003800000 */
.L_x_22:
[----:B------:R-:W-:Y:S02]  /*1650*/  ULDC UR4, c[0x0][0x5a0] ;  /* 0x0001680000047ab9 */ /* 0x000fe40000000800 */
[----:B------:R-:W-:-:S07]  /*1660*/  IMAD.U32 R60, RZ, RZ, UR4 ;  /* 0x00000004ff3c7e24 */ /* 0x000fce000f8e00ff */
.L_x_21:
[----:B------:R-:W-:Y:S01]  /*1670*/  LOP3.LUT P1, RZ, R0, 0xff, RZ, 0xc0, !PT ;  /* 0x000000ff00ff7812 */ /* 0x000fe2000782c0ff */
[----:B------:R-:W-:Y:S01]  /*1680*/  UMOV UR36, URZ ;  /* 0x0000003f00247c82 */ /* 0x000fe20008000000 */
[----:B------:R-:W-:-:S11]  /*1690*/  PLOP3.LUT P0, PT, PT, PT, PT, 0x80, 0x0 ;  /* 0x000000000000781c */ /* 0x000fd60003f0f070 */
[----:B------:R-:W-:Y:S05]  /*16a0*/  @!P1 BRA `(.L_x_23) ;  /* 0x00000030007c9947 */ /* 0x000fea0003800000 */
[----:B------:R-:W-:Y:S01]  /*16b0*/  ULDC UR4, c[0x0][0x28c] ;  /* 0x0000a30000047ab9 */ /* 0x000fe20000000800 */
[----:B------:R-:W-:Y:S01]  /*16c0*/  LOP3.LUT R69, R22, 0x1, RZ, 0xfc, !PT ;  /* 0x0000000116457812 */ /* 0x000fe200078efcff */
[----:B------:R-:W-:Y:S01]  /*16d0*/  UIADD3 UR4, UR4, 0x3f, URZ ;  /* 0x0000003f04047890 */ /* 0x000fe2000fffe03f */
[----:B------:R-:W-:Y:S01]  /*16e0*/  LOP3.LUT R67, R19, 0x1, RZ, 0xfc, !PT ;  /* 0x0000000113437812 */ /* 0x000fe200078efcff */
[----:B-----5:R-:W-:Y:S01]  /*16f0*/  IMAD.MOV.U32 R62, RZ, RZ, R59 ;  /* 0x000000ffff3e7224 */ /* 0x020fe200078e003b */
[C---:B------:R-:W-:Y:S01]  /*1700*/  PRMT R63, R58.reuse, 0x7610, R63 ;  /* 0x000076103a3f7816 */ /* 0x040fe2000000003f */
[----:B------:R-:W-:Y:S01]  /*1710*/  USHF.R.S32.HI UR5, URZ, 0x1f, UR4 ;  /* 0x0000001f3f057899 */ /* 0x000fe20008011404 */
[----:B---3--:R-:W-:Y:S01]  /*1720*/  PRMT R61, R58, 0x7610, R61 ;  /* 0x000076103a3d7816 */ /* 0x008fe2000000003d */
[----:B------:R-:W-:Y:S01]  /*1730*/  IMAD.MOV.U32 R65, RZ, RZ, R59 ;  /* 0x000000ffff417224 */ /* 0x000fe200078e003b */
[----:B------:R-:W-:Y:S01]  /*1740*/  ULDC.64 UR56, c[0x0][0x198] ;  /* 0x0000660000387ab9 */ /* 0x000fe20000000a00 */
[----:B------:R-:W-:Y:S01]  /*1750*/  ULEA.HI UR5, UR5, UR4, URZ, 0x6 ;  /* 0x0000000405057291 */ /* 0x000fe2000f8f303f */
[----:B------:R-:W-:Y:S01]  /*1760*/  UMOV UR43, 0x1 ;  /* 0x00000001002b7882 */ /* 0x000fe20000000000 */
[----:B------:R-:W-:Y:S01]  /*1770*/  UMOV UR37, URZ ;  /* 0x0000003f00257c82 */ /* 0x000fe20008000000 */
[----:B------:R-:W-:Y:S01]  /*1780*/  UMOV UR38, URZ ;  /* 0x0000003f00267c82 */ /* 0x000fe20008000000 */
[----:B------:R-:W-:Y:S01]  /*1790*/  UMOV UR39, URZ ;  /* 0x0000003f00277c82 */ /* 0x000fe20008000000 */
[----:B------:R-:W-:Y:S01]  /*17a0*/  USHF.R.S32.HI UR48, URZ, 0x6, UR5 ;  /* 0x000000063f307899 */ /* 0x000fe20008011405 */
[----:B------:R-:W-:Y:S01]  /*17b0*/  UMOV UR36, URZ ;  /* 0x0000003f00247c82 */ /* 0x000fe20008000000 */
[----:B------:R-:W-:-:S10]  /*17c0*/  UMOV UR40, URZ ;  /* 0x0000003f00287c82 */ /* 0x000fd40008000000 */
.L_x_78:
[----:B------:R-:W-:Y:S01]  /*17d0*/  LOP3.LUT R0, R18, 0x80, RZ, 0xc0, !PT ;  /* 0x0000008012007812 */ /* 0x000fe200078ec0ff */
[----:B------:R-:W3:Y:S01]  /*17e0*/  S2UR UR49, SR_CgaCtaId ;  /* 0x00000000003179c3 */ /* 0x000ee20000008800 */
[----:B------:R-:W-:Y:S02]  /*17f0*/  UMOV UR50, 0x400 ;  /* 0x0000040000327882 */ /* 0x000fe40000000000 */
[----:B------:R-:W-:-:S06]  /*1800*/  SHF.R.U32.HI R0, RZ, 0x7, R0 ;  /* 0x00000007ff007819 */ /* 0x000fcc0000011600 */
[----:B------:R-:W4:Y:S01]  /*1810*/  SHFL.IDX PT, R0, R0, RZ, 0x1f ;  /* 0x00001fff00007589 */ /* 0x000f2200000e0000 */
[----:B---3--:R-:W-:Y:S01]  /*1820*/  ULEA UR50, UR49, UR50, 0x18 ;  /* 0x0000003231327291 */ /* 0x008fe2000f8ec03f */
[----:B----4-:R-:W-:-:S13]  /*1830*/  R2UR UR4, R0 ;  /* 0x00000000000472ca */ /* 0x010fda00000e0000 */
[----:B------:R-:W-:-:S04]  /*1840*/  ULEA.HI UR5, UR4, UR4, URZ, 0x1 ;  /* 0x0000000404057291 */ /* 0x000fc8000f8f083f */
[----:B------:R-:W-:-:S04]  /*1850*/  ULOP3.LUT UR5, UR5, 0x7fffe, URZ, 0xc0, !UPT ;  /* 0x0007fffe05057892 */ /* 0x000fc8000f8ec03f */
[----:B------:R-:W-:-:S03]  /*1860*/  UIADD3 UR5, UR4, -UR5, URZ ;  /* 0x8000000504057290 */ /* 0x000fc6000fffe03f */
[----:B------:R-:W-:Y:S01]  /*1870*/  ULDC UR4, c[0x0][0x28c] ;  /* 0x0000a30000047ab9 */ /* 0x000fe20000000800 */
[----:B------:R-:W-:Y:S01]  /*1880*/  ULEA UR5, UR5, UR50, 0xd ;  /* 0x0000003205057291 */ /* 0x000fe2000f8e683f */
[----:B------:R-:W-:-:S03]  /*1890*/  ISETP.LT.AND P0, PT, RZ, UR4, PT ;  /* 0x00000004ff007c0c */ /* 0x000fc6000bf01270 */
[----:B------:R-:W-:-:S04]  /*18a0*/  UIADD3 UR5, UR5, 0x6400, URZ ;  /* 0x0000640005057890 */ /* 0x000fc8000fffe03f */
[----:B------:R-:W-:-:S04]  /*18b0*/  USHF.R.U32.HI UR5, URZ, 0x4, UR5 ;  /* 0x000000043f057899 */ /* 0x000fc80008011605 */
[----:B------:R-:W-:-:S04]  /*18c0*/  ULOP3.LUT UR5, UR5, 0x3fff, URZ, 0xc0, !UPT ;  /* 0x00003fff05057892 */ /* 0x000fc8000f8ec03f */
[----:B------:R-:W-:Y:S01]  /*18d0*/  ULOP3.LUT UR44, UR5, 0x10000, URZ, 0xfc, !UPT ;  /* 0x00010000052c7892 */ /* 0x000fe2000f8efc3f */
[----:B------:R-:W-:Y:S11]  /*18e0*/  @P0 BRA `(.L_x_24) ;  /* 0x0000000000400947 */ /* 0x000ff60003800000 */
[----:B------:R-:W-:Y:S01]  /*18f0*/  MOV R0, 0x0 ;  /* 0x0000000000007802 */ /* 0x000fe20000000f00 */
[----:B------:R-:W-:Y:S01]  /*1900*/  ULDC.64 UR4, c[0x4][0x70] ;  /* 0x01001c0000047ab9 */ /* 0x000fe20000000a00 */
[----:B------:R-:W-:Y:S01]  /*1910*/  ULDC.64 UR6, c[0x4][0x8] ;  /* 0x0100020000067ab9 */ /* 0x000fe20000000a00 */
[----:B--2---:R-:W-:Y:S01]  /*1920*/  IMAD.U32 R4, RZ, RZ, UR4 ;  /* 0x00000004ff047e24 */ /* 0x004fe2000f8e00ff */
[----:B------:R2:W3:Y:S01]  /*1930*/  LDC.64 R14, c[0x4][R0] ;  /* 0x01000000000e7b82 */ /* 0x0004e20000000a00 */
[----:B------:R-:W-:Y:S01]  /*1940*/  IMAD.U32 R5, RZ, RZ, UR5 ;  /* 0x00000005ff057e24 */ /* 0x000fe2000f8e00ff */
[----:B------:R-:W-:Y:S01]  /*1950*/  ULDC.64 UR4, c[0x4][0x78] ;  /* 0x01001e0000047ab9 */ /* 0x000fe20000000a00 */
[----:B------:R-:W-:Y:S02]  /*1960*/  IMAD.U32 R10, RZ, RZ, UR6 ;  /* 0x00000006ff0a7e24 */ /* 0x000fe4000f8e00ff */
[----:B------:R-:W-:Y:S02]  /*1970*/  IMAD.U32 R6, RZ, RZ, UR4 ;  /* 0x00000004ff067e24 */ /* 0x000fe4000f8e00ff */
[----:B------:R-:W-:-:S02]  /*1980*/  IMAD.U32 R7, RZ, RZ, UR5 ;  /* 0x00000005ff077e24 */ /* 0x000fc4000f8e00ff */
[----:B------:R-:W-:Y:S02]  /*1990*/  IMAD.U32 R11, RZ, RZ, UR7 ;  /* 0x00000007ff0b7e24 */ /* 0x000fe4000f8e00ff */
[----:B------:R-:W-:Y:S02]  /*19a0*/  IMAD.MOV.U32 R8, RZ, RZ, 0x1e1 ;  /* 0x000001e1ff087424 */ /* 0x000fe400078e00ff */
[----:B------:R-:W-:Y:S02]  /*19b0*/  IMAD.MOV.U32 R12, RZ, RZ, 0x1 ;  /* 0x00000001ff0c7424 */ /* 0x000fe400078e00ff */
[----:B--2---:R-:W-:-:S07]  /*19c0*/  IMAD.MOV.U32 R13, RZ, RZ, RZ ;  /* 0x000000ffff0d7224 */ /* 0x004fce00078e00ff */
[----:B------:R-:W-:-:S07]  /*19d0*/  LEPC R20, `(.L_x_24) ;  /* 0x000000001014794e */ /* 0x000fce0000000000 */
[----:B-1-3--:R-:W-:Y:S05]  /*19e0*/  CALL.ABS.NOINC R14 ;  /* 0x000000000e007343 */ /* 0x00afea0003c00000 */
.L_x_24:
[----:B------:R-:W-:-:S13]  /*19f0*/  ISETP.NE.AND P0, PT, R69, 0x3, PT ;  /* 0x000000034500780c */ /* 0x000fda0003f05270 */
[----:B------:R-:W-:Y:S05]  /*1a00*/  @!P0 BRA `(.L_x_25) ;  /* 0x0000000000048947 */ /* 0x000fea0003800000 */
[----:B-1----:R-:W-:Y:S01]  /*1a10*/  BPT.TRAP 0x1 ;  /* 0x000000040000795c */ /* 0x002fe20000300000 */
.L_x_25:
[----:B------:R-:W-:Y:S02]  /*1a20*/  IMAD.U32 R3, RZ, RZ, UR39 ;  /* 0x00000027ff037e24 */ /* 0x000fe4000f8e00ff */
[----:B------:R-:W-:-:S03]  /*1a30*/  IMAD.U32 R0, RZ, RZ, UR38 ;  /* 0x00000026ff007e24 */ /* 0x000fc6000f8e00ff */
[----:B------:R-:W-:Y:S02]  /*1a40*/  LEA R3, R3, UR50, 0x3 ;  /* 0x0000003203037c11 */ /* 0x000fe4000f8e18ff */
[----:B------:R-:W-:-:S04]  /*1a50*/  SHF.L.U32 R0, R0, 0x1f, RZ ;  /* 0x0000001f00007819 */ /* 0x000fc800000006ff */
[----:B------:R3:W4:Y:S01]  /*1a60*/  SYNCS.PHASECHK.TRANS64.TRYWAIT P1, [R3+URZ], R0 ;  /* 0x00000000030075a7 */ /* 0x000722000802017f */
[----:B------:R-:W-:Y:S05]  /*1a70*/  @!P0 BRA `(.L_x_26) ;  /* 0x0000000000048947 */ /* 0x000fea0003800000 */
[----:B-1----:R-:W-:Y:S01]  /*1a80*/  BPT.TRAP 0x1 ;  /* 0x000000040000795c */ /* 0x002fe20000300000 */
.L_x_26:
[----:B----4-:R-:W-:Y:S05]  /*1a90*/  @P1 BRA `(.L_x_27) ;  /* 0x0000000000081947 */ /* 0x010fea0003800000 */
[----:B------:R-:W4:Y:S02]  /*1aa0*/  SYNCS.PHASECHK.TRANS64.TRYWAIT P1, [R3+URZ], R0 ;  /* 0x00000000030075a7 */ /* 0x000f24000802017f */
[----:B----4-:R-:W-:Y:S05]  /*1ab0*/  @!P1 BRA `(.L_x_28) ;  /* 0x0000005800409947 */ /* 0x010fea0003800000 */
.L_x_27:
[----:B------:R-:W-:-:S04]  /*1ac0*/  UISETP.LT.AND UP0, UPT, UR48, 0x1, UPT ;  /* 0x000000013000788c */ /* 0x000fc8000bf01270 */
[----:B------:R-:W-:-:S04]  /*1ad0*/  USEL UR4, UR48, 0x1, UP0 ;  /* 0x0000000130047887 */ /* 0x000fc80008000000 */
[----:B------:R-:W-:-:S06]  /*1ae0*/  UIADD3 UR4, UR48, -UR4, URZ ;  /* 0x8000000430047290 */ /* 0x000fcc000fffe03f */
[----:B---34-:R-:W-:Y:S01]  /*1af0*/  IMAD.U32 R0, RZ, RZ, UR4 ;  /* 0x00000004ff007e24 */ /* 0x018fe2000f8e00ff */
[----:B------:R-:W-:Y:S05]  /*1b00*/  WARPSYNC.ALL ;  /* 0x0000000000007948 */ /* 0x000fea0003800000 */
[----:B------:R-:W-:Y:S01]  /*1b10*/  ISETP.GE.AND P1, PT, R0, 0x1, PT ;  /* 0x000000010000780c */ /* 0x000fe20003f26270 */
[----:B------:R-:W-:Y:S01]  /*1b20*/  UIADD3 UR4, UR50, 0x26400, URZ ;  /* 0x0002640032047890 */ /* 0x000fe2000fffe03f */
[----:B------:R-:W-:Y:S01]  /*1b30*/  WARPGROUP.ARRIVE ;  /* 0x00000000000079c5 */ /* 0x000fe20000000000 */
[----:B------:R-:W-:Y:S02]  /*1b40*/  ULEA UR9, UR39, UR44, 0xa ;  /* 0x0000002c27097291 */ /* 0x000fe4000f8e503f */
[----:B------:R-:W-:Y:S01]  /*1b50*/  USHF.R.U32.HI UR4, URZ, 0x4, UR4 ;  /* 0x000000043f047899 */ /* 0x000fe20008011604 */
[----:B------:R-:W-:Y:S01]  /*1b60*/  UMOV UR5, 0x40000040 ;  /* 0x4000004000057882 */ /* 0x000fe20000000000 */
[----:B------:R-:W-:-:S02]  /*1b70*/  UMOV UR7, 0x40000040 ;  /* 0x4000004000077882 */ /* 0x000fc40000000000 */
[----:B------:R-:W-:-:S04]  /*1b80*/  ULOP3.LUT UR4, UR4, 0x3fff, URZ, 0xc0, !UPT ;  /* 0x00003fff04047892 */ /* 0x000fc8000f8ec03f */
[----:B------:R-:W-:-:S03]  /*1b90*/  ULOP3.LUT UR8, UR4, 0x10000, URZ, 0xfc, !UPT ;  /* 0x0001000004087892 */ /* 0x000fc6000f8efc3f */
[----:B------:R-:W-:Y:S01]  /*1ba0*/  UMOV UR4, UR9 ;  /* 0x0000000900047c82 */ /* 0x000fe20008000000 */
[----:B------:R-:W-:-:S07]  /*1bb0*/  ULEA UR10, UR39, UR8, 0x9 ;  /* 0x00000008270a7291 */ /* 0x000fce000f8e483f */
[----:B------:R-:W-:Y:S02]  /*1bc0*/  UMOV UR6, UR10 ;  /* 0x0000000a00067c82 */ /* 0x000fe40008000000 */
[----:B------:R-:W-:Y:S01]  /*1bd0*/  HGMMA.64x64x16.F32.BF16 R24, gdesc[UR4], RZ, !UPT, gsb0 ;  /* 0x00e00000041879f0 */ /* 0x000fe2000c0018ff */
[----:B------:R-:W-:Y:S02]  /*1be0*/  UIADD3 UR4, UR9, 0x2, URZ ;  /* 0x0000000209047890 */ /* 0x000fe4000fffe03f */
[----:B------:R-:W-:Y:S01]  /*1bf0*/  UIADD3 UR6, UR10, 0x2, URZ ;  /* 0x000000020a067890 */ /* 0x000fe2000fffe03f */
[----:B------:R-:W-:Y:S01]  /*1c00*/  UMOV UR5, 0x40000040 ;  /* 0x4000004000057882 */ /* 0x000fe20000000000 */
[----:B------:R-:W-:Y:S01]  /*1c10*/  UMOV UR7, 0x40000040 ;  /* 0x4000004000077882 */ /* 0x000fe20000000000 */
[----:B------:R-:W-:Y:S02]  /*1c20*/  WARPGROUP.DEPBAR.LE gsb0, 0x0 ;  /* 0x00008000000079c5 */ /* 0x000fe40000010000 */
[----:B------:R-:W-:-:S06]  /*1c30*/  WARPGROUP.ARRIVE ;  /* 0x00000000000079c5 */ /* 0x000fcc0000000000 */
[----:B------:R-:W-:Y:S01]  /*1c40*/  HGMMA.64x64x16.F32.BF16 R24, gdesc[UR4], R24, gsb0 ;  /* 0x00e00000041879f0 */ /* 0x000fe20008001818 */
        /* <DEDUP_REMOVED lines=13> */
[----:B------:R-:W-:Y:S03]  /*1d20*/  HGMMA.64x64x16.F32.BF16 R24, gdesc[UR4], R24, gsb0 ;  /* 0x00e00000041879f0 */ /* 0x000fe60008001818 */
[----:B------:R-:W-:Y:S02]  /*1d30*/  WARPGROUP.DEPBAR.LE gsb0, 0x0 ;  /* 0x00008000000079c5 */ /* 0x000fe40000010000 */
[----:B------:R-:W-:Y:S05]  /*1d40*/  @!P1 BRA `(.L_x_29) ;  /* 0x0000000400109947 */ /* 0x000fea0003800000 */
[----:B------:R-:W-:Y:S02]  /*1d50*/  UIADD3 UR4, UR39, 0x1, URZ ;  /* 0x0000000127047890 */ /* 0x000fe4000fffe03f */
[----:B------:R-:W-:Y:S02]  /*1d60*/  IMAD.U32 R3, RZ, RZ, UR39 ;  /* 0x00000027ff037e24 */ /* 0x000fe4000f8e00ff */
[----:B------:R-:W-:-:S04]  /*1d70*/  UISETP.NE.AND UP0, UPT, UR4, 0x8, UPT ;  /* 0x000000080400788c */ /* 0x000fc8000bf05270 */
[----:B------:R-:W-:Y:S02]  /*1d80*/  USEL UR5, URZ, 0x1, UP0 ;  /* 0x000000013f057887 */ /* 0x000fe40008000000 */
[----:B------:R-:W-:Y:S02]  /*1d90*/  USEL UR9, UR4, URZ, UP0 ;  /* 0x0000003f04097287 */ /* 0x000fe40008000000 */
[----:B------:R-:W-:-:S06]  /*1da0*/  ULOP3.LUT UR5, UR38, UR5, URZ, 0x3c, !UPT ;  /* 0x0000000526057292 */ /* 0x000fcc000f8e3c3f */
[----:B------:R-:W-:-:S07]  /*1db0*/  IMAD.U32 R6, RZ, RZ, UR5 ;  /* 0x00000005ff067e24 */ /* 0x000fce000f8e00ff */
.L_x_36:
[----:B------:R-:W-:Y:S05]  /*1dc0*/  @!P0 BRA `(.L_x_30) ;  /* 0x0000000000048947 */ /* 0x000fea0003800000 */
[----:B-1----:R-:W-:Y:S01]  /*1dd0*/  BPT.TRAP 0x1 ;  /* 0x000000040000795c */ /* 0x002fe20000300000 */
.L_x_30:
[----:B------:R-:W-:Y:S01]  /*1de0*/  ULEA UR4, UR9, UR50, 0x3 ;  /* 0x0000003209047291 */ /* 0x000fe2000f8e183f */
[----:B--2---:R-:W-:-:S08]  /*1df0*/  SHF.L.U32 R4, R6, 0x1f, RZ ;  /* 0x0000001f06047819 */ /* 0x004fd000000006ff */
[----:B------:R2:W3:Y:S01]  /*1e00*/  SYNCS.PHASECHK.TRANS64.TRYWAIT P1, [UR4], R4 ;  /* 0x00000004ff0075a7 */ /* 0x0004e20008020144 */
[----:B------:R-:W-:Y:S05]  /*1e10*/  @!P0 BRA `(.L_x_31) ;  /* 0x0000000000048947 */ /* 0x000fea0003800000 */
[----:B-1----:R-:W-:Y:S01]  /*1e20*/  BPT.TRAP 0x1 ;  /* 0x000000040000795c */ /* 0x002fe20000300000 */
.L_x_31:
[----:B---3--:R-:W-:Y:S05]  /*1e30*/  @P1 BRA `(.L_x_32) ;  /* 0x0000000000081947 */ /* 0x008fea0003800000 */
[----:B------:R-:W3:Y:S02]  /*1e40*/  SYNCS.PHASECHK.TRANS64.TRYWAIT P1, [UR4], R4 ;  /* 0x00000004ff0075a7 */ /* 0x000ee40008020144 */
[----:B---3--:R-:W-:Y:S05]  /*1e50*/  @!P1 BRA `(.L_x_33) ;  /* 0x00000054006c9947 */ /* 0x008fea0003800000 */
.L_x_32:
[----:B------:R-:W-:Y:S01]  /*1e60*/  ULEA UR10, UR9, UR44, 0xa ;  /* 0x0000002c090a7291 */ /* 0x000fe2000f8e503f */
[----:B------:R-:W-:Y:S01]  /*1e70*/  WARPGROUP.ARRIVE ;  /* 0x00000000000079c5 */ /* 0x000fe20000000000 */
[----:B------:R-:W-:Y:S01]  /*1e80*/  ULEA UR11, UR9, UR8, 0x9 ;  /* 0x00000008090b7291 */ /* 0x000fe2000f8e483f */
[----:B------:R-:W-:Y:S01]  /*1e90*/  UMOV UR5, 0x40000040 ;  /* 0x4000004000057882 */ /* 0x000fe20000000000 */
[----:B------:R-:W-:-:S03]  /*1ea0*/  UMOV UR7, 0x40000040 ;  /* 0x4000004000077882 */ /* 0x000fc60000000000 */
[----:B------:R-:W-:Y:S02]  /*1eb0*/  UMOV UR4, UR10 ;  /* 0x0000000a00047c82 */ /* 0x000fe40008000000 */
[----:B------:R-:W-:Y:S02]  /*1ec0*/  UMOV UR6, UR11 ;  /* 0x0000000b00067c82 */ /* 0x000fe40008000000 */
[----:B------:R-:W-:Y:S01]  /*1ed0*/  HGMMA.64x64x16.F32.BF16 R24, gdesc[UR4], R24, gsb0 ;  /* 0x00e00000041879f0 */ /* 0x000fe20008001818 */
[----:B------:R-:W-:Y:S02]  /*1ee0*/  UIADD3 UR4, UR10, 0x2, URZ ;  /* 0x000000020a047890 */ /* 0x000fe4000fffe03f */
[----:B------:R-:W-:Y:S01]  /*1ef0*/  UIADD3 UR6, UR11, 0x2, URZ ;  /* 0x000000020b067890 */ /* 0x000fe2000fffe03f */
[----:B------:R-:W-:Y:S01]  /*1f00*/  UMOV UR5, 0x40000040 ;  /* 0x4000004000057882 */ /* 0x000fe20000000000 */
[----:B------:R-:W-:Y:S01]  /*1f10*/  UMOV UR7, 0x40000040 ;  /* 0x4000004000077882 */ /* 0x000fe20000000000 */
[----:B------:R-:W-:-:S02]  /*1f20*/  WARPGROUP.DEPBAR.LE gsb0, 0x0 ;  /* 0x00008000000079c5 */ /* 0x000fc40000010000 */
        /* <DEDUP_REMOVED lines=18> */
[----:B-1----:R-:W-:Y:S01]  /*2050*/  BPT.TRAP 0x1 ;  /* 0x000000040000795c */ /* 0x002fe20000300000 */
.L_x_34:
[----:B------:R-:W-:-:S13]  /*2060*/  ISETP.NE.AND P1, PT, R57, RZ, PT ;  /* 0x000000ff3900720c */ /* 0x000fda0003f25270 */
[----:B--23--:R-:W-:-:S05]  /*2070*/  @P1 LEA R4, R3, UR50, 0x3 ;  /* 0x0000003203041c11 */ /* 0x00cfca000f8e18ff */
[----:B------:R-:W-:-:S05]  /*2080*/  @P1 VIADD R5, R4, 0x40 ;  /* 0x0000004004051836 */ /* 0x000fca0000000000 */
[----:B------:R-:W-:-:S04]  /*2090*/  @P1 PRMT R5, R56, 0x654, R5 ;  /* 0x0000065438051816 */ /* 0x000fc80000000005 */
[----:B------:R2:W-:Y:S01]  /*20a0*/  @P1 SYNCS.ARRIVE.TRANS64.RED.A1T0 RZ, [R5+URZ], RZ ;  /* 0x000000ff05ff19a7 */ /* 0x0005e2000810043f */
[----:B------:R-:W-:-:S13]  /*20b0*/  ISETP.GT.U32.AND P1, PT, R22, 0x1, PT ;  /* 0x000000011600780c */ /* 0x000fda0003f24070 */
[----:B--2---:R-:W-:Y:S05]  /*20c0*/  @P1 BRA `(.L_x_35) ;  /* 0x0000000000041947 */ /* 0x004fea0003800000 */
[----:B-1----:R-:W-:Y:S01]  /*20d0*/  BPT.TRAP 0x1 ;  /* 0x000000040000795c */ /* 0x002fe20000300000 */
.L_x_35:
[----:B------:R-:W-:Y:S01]  /*20e0*/  UIADD3 UR9, UR9, 0x1, URZ ;  /* 0x0000000109097890 */ /* 0x000fe2000fffe03f */
[C---:B------:R-:W-:Y:S01]  /*20f0*/  ISETP.GT.AND P2, PT, R0.reuse, 0x1, PT ;  /* 0x000000010000780c */ /* 0x040fe20003f44270 */
[----:B------:R-:W-:Y:S02]  /*2100*/  VIADD R3, R3, 0x1 ;  /* 0x0000000103037836 */ /* 0x000fe40000000000 */
[----:B------:R-:W-:Y:S01]  /*2110*/  UISETP.NE.AND UP0, UPT, UR9, 0x8, UPT ;  /* 0x000000080900788c */ /* 0x000fe2000bf05270 */
[----:B------:R-:W-:Y:S02]  /*2120*/  VIADD R0, R0, 0xffffffff ;  /* 0xffffffff00007836 */ /* 0x000fe40000000000 */
[C---:B------:R-:W-:Y:S01]  /*2130*/  ISETP.NE.AND P1, PT, R3.reuse, 0x8, PT ;  /* 0x000000080300780c */ /* 0x040fe20003f25270 */
[----:B------:R-:W-:Y:S02]  /*2140*/  USEL UR4, URZ, 0x1, UP0 ;  /* 0x000000013f047887 */ /* 0x000fe40008000000 */
[----:B------:R-:W-:Y:S01]  /*2150*/  USEL UR9, UR9, URZ, UP0 ;  /* 0x0000003f09097287 */ /* 0x000fe20008000000 */
[----:B------:R-:W-:-:S03]  /*2160*/  SEL R3, R3, RZ, P1 ;  /* 0x000000ff03037207 */ /* 0x000fc60000800000 */
[----:B------:R-:W-:Y:S01]  /*2170*/  LOP3.LUT R6, R6, UR4, RZ, 0x3c, !PT ;  /* 0x0000000406067c12 */ /* 0x000fe2000f8e3cff */
[----:B------:R-:W-:Y:S07]  /*2180*/  @P2 BRA `(.L_x_36) ;  /* 0xfffffffc000c2947 */ /* 0x000fee000383ffff */
.L_x_29:
[----:B------:R-:W3:Y:S02]  /*2190*/  LDC R0, c[0x0][0x28c] ;  /* 0x0000a300ff007b82 */ /* 0x000ee40000000800 */
[----:B---3--:R-:W-:-:S13]  /*21a0*/  ISETP.GE.AND P1, PT, R0, 0x1, PT ;  /* 0x000000010000780c */ /* 0x008fda0003f26270 */
[----:B------:R-:W-:Y:S05]  /*21b0*/  @!P1 BRA `(.L_x_37) ;  /* 0x0000000000449947 */ /* 0x000fea0003800000 */
[----:B------:R-:W-:Y:S05]  /*21c0*/  @!P0 BRA `(.L_x_38) ;  /* 0x0000000000048947 */ /* 0x000fea0003800000 */
[----:B-1----:R-:W-:Y:S01]  /*21d0*/  BPT.TRAP 0x1 ;  /* 0x000000040000795c */ /* 0x002fe20000300000 */
.L_x_38:
[----:B------:R-:W-:Y:S01]  /*21e0*/  ISETP.NE.AND P0, PT, R57, RZ, PT ;  /* 0x000000ff3900720c */ /* 0x000fe20003f05270 */
[----:B------:R-:W-:Y:S01]  /*21f0*/  UISETP.LT.AND UP1, UPT, UR48, 0x1, UPT ;  /* 0x000000013000788c */ /* 0x000fe2000bf21270 */
[----:B------:R-:W-:-:S11]  /*2200*/  IMAD.U32 R3, RZ, RZ, UR50 ;  /* 0x00000032ff037e24 */ /* 0x000fd6000f8e00ff */
[----:B------:R-:W-:-:S05]  /*2210*/  VOTEU.ANY UP0, P0 ;  /* 0x00000000003f7886 */ /* 0x000fca0000000100 */
[----:B------:R-:W-:-:S04]  /*2220*/  @UP0 USEL UR4, UR48, 0x1, UP1 ;  /* 0x0000000130040887 */ /* 0x000fc80008800000 */
[----:B------:R-:W-:-:S06]  /*2230*/  @UP0 UIADD3 UR4, UR39, UR48, -UR4 ;  /* 0x0000003027040290 */ /* 0x000fcc000fffe804 */
[----:B------:R-:W-:-:S04]  /*2240*/  IMAD.U32 R0, RZ, RZ, UR4 ;  /* 0x00000004ff007e24 */ /* 0x000fc8000f8e00ff */
[----:B------:R-:W-:-:S05]  /*2250*/  @P0 IMAD.SHL.U32 R0, R0, 0x8, RZ ;  /* 0x0000000800000824 */ /* 0x000fca00078e00ff */
[----:B------:R-:W-:-:S04]  /*2260*/  @P0 LOP3.LUT R0, R0, 0x38, RZ, 0xc0, !PT ;  /* 0x0000003800000812 */ /* 0x000fc800078ec0ff */
[----:B------:R-:W-:-:S04]  /*2270*/  @P0 IADD3 R3, R3, 0x40, R0 ;  /* 0x0000004003030810 */ /* 0x000fc80007ffe000 */
[----:B------:R-:W-:-:S04]  /*2280*/  @P0 PRMT R3, R56, 0x654, R3 ;  /* 0x0000065438030816 */ /* 0x000fc80000000003 */
[----:B------:R3:W-:Y:S01]  /*2290*/  @P0 SYNCS.ARRIVE.TRANS64.RED.A1T0 RZ, [R3+URZ], RZ ;  /* 0x000000ff03ff09a7 */ /* 0x0007e2000810043f */
[----:B------:R-:W-:-:S13]  /*22a0*/  ISETP.GT.U32.AND P0, PT, R22, 0x1, PT ;  /* 0x000000011600780c */ /* 0x000fda0003f04070 */
[----:B---3--:R-:W-:Y:S05]  /*22b0*/  @P0 BRA `(.L_x_37) ;  /* 0x0000000000040947 */ /* 0x008fea0003800000 */
[----:B-1----:R-:W-:Y:S01]  /*22c0*/  BPT.TRAP 0x1 ;  /* 0x000000040000795c */ /* 0x002fe20000300000 */
.L_x_37:
[----:B------:R-:W-:Y:S01]  /*22d0*/  UIADD3 UR4, UR50, 0x200, URZ ;  /* 0x0000020032047890 */ /* 0x000fe2000fffe03f */
[----:B------:R-:W-:Y:S02]  /*22e0*/  R2UR UR46, R64 ;  /* 0x00000000402e72ca */ /* 0x000fe400000e0000 */
[----:B------:R-:W-:Y:S01]  /*22f0*/  R2UR UR45, R66 ;  /* 0x00000000422d72ca */ /* 0x000fe200000e0000 */
[----:B------:R-:W-:-:S06]  /*2300*/  ULOP3.LUT UP0, URZ, UR4, 0x1bf, URZ, 0xc0, !UPT ;  /* 0x000001bf043f7892 */ /* 0x000fcc000f80c03f */
[----:B------:R-:W-:-:S04]  /*2310*/  PLOP3.LUT P0, PT, PT, PT, UP0, 0x80, 0x0 ;  /* 0x000000000000781c */ /* 0x000fc80003f0f008 */
[----:B------:R-:W-:Y:S02]  /*2320*/  USHF.L.U32 UR46, UR46, 0x7, URZ ;  /* 0x000000072e2e7899 */ /* 0x000fe4000800063f */
[----:B------:R-:W-:-:S07]  /*2330*/  USHF.L.U32 UR45, UR45, 0x6, URZ ;  /* 0x000000062d2d7899 */ /* 0x000fce000800063f */
[----:B------:R-:W-:Y:S05]  /*2340*/  @!P0 BRA `(.L_x_39) ;  /* 0x00000000007c8947 */ /* 0x000fea0003800000 */
        /* <DEDUP_REMOVED lines=16> */
.L_x_40:
[----:B------:R1:W2:Y:S01]  /*2450*/  LDC.64 R14, c[0x4][R23] ;  /* 0x01000000170e7b82 */ /* 0x0002a20000000a00 */
[----:B------:R-:W-:Y:S01]  /*2460*/  ULDC.64 UR4, c[0x4][0x80] ;  /* 0x0100200000047ab9 */ /* 0x000fe20000000a00 */
[----:B------:R-:W-:Y:S01]  /*2470*/  ULDC.64 UR6, c[0x4][0x10] ;  /* 0x0100040000067ab9 */ /* 0x000fe20000000a00 */
[----:B------:R-:W-:Y:S02]  /*2480*/  IMAD.U32 R4, RZ, RZ, UR4 ;  /* 0x00000004ff047e24 */ /* 0x000fe4000f8e00ff */
        /* <DEDUP_REMOVED lines=8> */
[----:B-1----:R-:W-:-:S07]  /*2510*/  IMAD.MOV.U32 R13, RZ, RZ, RZ ;  /* 0x000000ffff0d7224 */ /* 0x002fce00078e00ff */
[----:B------:R-:W-:-:S07]  /*2520*/  LEPC R20, `(.L_x_39) ;  /* 0x000000001014794e */ /* 0x000fce0000000000 */
[----:B--2---:R-:W-:Y:S05]  /*2530*/  CALL.ABS.NOINC R14 ;  /* 0x000000000e007343 */ /* 0x004fea0003c00000 */
.L_x_39:
[----:B------:R-:W3:Y:S01]  /*2540*/  LDC R9, c[0x0][0x288] ;  /* 0x0000a200ff097b82 */ /* 0x000ee20000000800 */
[----:B------:R-:W-:Y:S01]  /*2550*/  ULDC.64 UR4, c[0x0][0x590] ;  /* 0x0001640000047ab9 */ /* 0x000fe20000000a00 */
[----:B------:R-:W-:Y:S01]  /*2560*/  SHF.R.U32.HI R0, RZ, 0x2, R18 ;  /* 0x00000002ff007819 */ /* 0x000fe20000011612 */
[----:B------:R-:W-:Y:S01]  /*2570*/  IMAD.U32 R77, RZ, RZ, UR4 ;  /* 0x00000004ff4d7e24 */ /* 0x000fe2000f8e00ff */
[----:B------:R-:W-:Y:S01]  /*2580*/  LOP3.LUT R3, R18, 0xe0, RZ, 0xc0, !PT ;  /* 0x000000e012037812 */ /* 0x000fe200078ec0ff */
[----:B------:R-:W-:Y:S01]  /*2590*/  IMAD.U32 R79, RZ, RZ, UR5 ;  /* 0x00000005ff4f7e24 */ /* 0x000fe2000f8e00ff */
[----:B------:R-:W-:Y:S01]  /*25a0*/  LOP3.LUT R7, R0, 0x7, RZ, 0xc0, !PT ;  /* 0x0000000700077812 */ /* 0x000fe200078ec0ff */
[----:B------:R-:W-:Y:S01]  /*25b0*/  ULDC UR4, c[0x0][0x284] ;  /* 0x0000a10000047ab9 */ /* 0x000fe20000000800 */
[----:B------:R-:W-:Y:S02]  /*25c0*/  ISETP.NE.U32.AND P0, PT, R77, RZ, PT ;  /* 0x000000ff4d00720c */ /* 0x000fe40003f05070 */
[----:B--2---:R-:W-:-:S02]  /*25d0*/  LOP3.LUT R4, R18, 0x3, RZ, 0xc0, !PT ;  /* 0x0000000312047812 */ /* 0x004fc400078ec0ff */
[----:B------:R-:W-:Y:S02]  /*25e0*/  ISETP.NE.AND.EX P0, PT, R79, RZ, PT, P0 ;  /* 0x000000ff4f00720c */ /* 0x000fe40003f05300 */
[----:B------:R-:W-:-:S04]  /*25f0*/  SHF.R.U32.HI R0, RZ, 0x1, R3 ;  /* 0x00000001ff007819 */ /* 0x000fc80000011603 */
[----:B------:R-:W-:-:S05]  /*2600*/  IADD3 R5, -R0, UR4, -R7 ;  /* 0x0000000400057c10 */ /* 0x000fca000fffe907 */
[----:B------:R-:W-:Y:S02]  /*2610*/  IMAD R64, R64, -0x80, R5 ;  /* 0xffffff8040407824 */ /* 0x000fe400078e0205 */
[----:B---3--:R-:W-:-:S04]  /*2620*/  IMAD R9, R4, -0x2, R9 ;  /* 0xfffffffe04097824 */ /* 0x008fc800078e0209 */
[----:B------:R-:W-:Y:S01]  /*2630*/  IMAD R66, R66, -0x40, R9 ;  /* 0xffffffc042427824 */ /* 0x000fe200078e0209 */
[----:B------:R-:W-:Y:S06]  /*2640*/  @!P0 BRA `(.L_x_41) ;  /* 0x0000000000548947 */ /* 0x000fec0003800000 */
[----:B------:R-:W-:Y:S02]  /*2650*/  ULDC.64 UR4, c[0x0][0x588] ;  /* 0x0001620000047ab9 */ /* 0x000fe40000000a00 */
[----:B------:R-:W-:-:S04]  /*2660*/  ISETP.NE.U32.AND P1, PT, RZ, UR4, PT ;  /* 0x00000004ff007c0c */ /* 0x000fc8000bf25070 */
[----:B------:R-:W-:-:S13]  /*2670*/  ISETP.NE.AND.EX P1, PT, RZ, UR5, PT, P1 ;  /* 0x00000005ff007c0c */ /* 0x000fda000bf25310 */
[----:B------:R-:W-:Y:S05]  /*2680*/  @!P1 BRA `(.L_x_42) ;  /* 0x0000000000289947 */ /* 0x000fea0003800000 */
[----:B------:R-:W2:Y:S01]  /*2690*/  LDC.64 R4, c[0x0][0x588] ;  /* 0x00016200ff047b82 */ /* 0x000ea20000000a00 */
[----:B------:R-:W-:-:S04]  /*26a0*/  IMAD R9, R77, UR47, RZ ;  /* 0x0000002f4d097c24 */ /* 0x000fc8000f8e02ff */
[----:B--2---:R-:W-:-:S05]  /*26b0*/  IMAD.WIDE R4, R9, 0x4, R4 ;  /* 0x0000000409047825 */ /* 0x004fca00078e0204 */
[----:B------:R-:W2:Y:S01]  /*26c0*/  LDG.E R59, desc[UR54][R4.64] ;  /* 0x00000036043b7981 */ /* 0x000ea2000c1e1900 */
[----:B------:R-:W-:Y:S02]  /*26d0*/  IMAD.MOV.U32 R58, RZ, RZ, 0x1 ;  /* 0x00000001ff3a7424 */ /* 0x000fe400078e00ff */
[----:B------:R-:W-:Y:S02]  /*26e0*/  IMAD.MOV.U32 R63, RZ, RZ, 0x1 ;  /* 0x00000001ff3f7424 */ /* 0x000fe400078e00ff */
[----:B------:R-:W-:Y:S02]  /*26f0*/  IMAD.MOV.U32 R61, RZ, RZ, 0x1 ;  /* 0x00000001ff3d7424 */ /* 0x000fe400078e00ff */
[--C-:B--2---:R-:W-:Y:S02]  /*2700*/  IMAD.MOV.U32 R62, RZ, RZ, R59.reuse ;  /* 0x000000ffff3e7224 */ /* 0x104fe400078e003b */
[----:B------:R-:W-:Y:S01]  /*2710*/  IMAD.MOV.U32 R65, RZ, RZ, R59 ;  /* 0x000000ffff417224 */ /* 0x000fe200078e003b */
[----:B------:R-:W-:Y:S06]  /*2720*/  BRA `(.L_x_41) ;  /* 0x00000000001c7947 */ /* 0x000fec0003800000 */
.L_x_42:
[----:B------:R-:W-:Y:S01]  /*2730*/  ULDC UR4, c[0x0][0x580] ;  /* 0x0001600000047ab9 */ /* 0x000fe20000000800 */
[----:B------:R-:W-:Y:S02]  /*2740*/  IMAD.MOV.U32 R58, RZ, RZ, 0x1 ;  /* 0x00000001ff3a7424 */ /* 0x000fe400078e00ff */
[----:B------:R-:W-:Y:S02]  /*2750*/  IMAD.MOV.U32 R63, RZ, RZ, 0x1 ;  /* 0x00000001ff3f7424 */ /* 0x000fe400078e00ff */
[----:B------:R-:W-:Y:S02]  /*2760*/  IMAD.MOV.U32 R61, RZ, RZ, 0x1 ;  /* 0x00000001ff3d7424 */ /* 0x000fe400078e00ff */
[----:B------:R-:W-:Y:S02]  /*2770*/  IMAD.U32 R59, RZ, RZ, UR4 ;  /* 0x00000004ff3b7e24 */ /* 0x000fe4000f8e00ff */
[----:B------:R-:W-:Y:S02]  /*2780*/  IMAD.U32 R62, RZ, RZ, UR4 ;  /* 0x00000004ff3e7e24 */ /* 0x000fe4000f8e00ff */
[----:B------:R-:W-:-:S07]  /*2790*/  IMAD.U32 R65, RZ, RZ, UR4 ;  /* 0x00000004ff417e24 */ /* 0x000fce000f8e00ff */
.L_x_41:
[----:B------:R-:W2:Y:S02]  /*27a0*/  LDC.64 R8, c[0x0][0x5b0] ;  /* 0x00016c00ff087b82 */ /* 0x000ea40000000a00 */
[----:B--2---:R-:W-:-:S04]  /*27b0*/  ISETP.NE.U32.AND P1, PT, R8, RZ, PT ;  /* 0x000000ff0800720c */ /* 0x004fc80003f25070 */
[----:B------:R-:W-:-:S13]  /*27c0*/  ISETP.NE.AND.EX P1, PT, R9, RZ, PT, P1 ;  /* 0x000000ff0900720c */ /* 0x000fda0003f25310 */
[----:B------:R-:W-:Y:S05]  /*27d0*/  @!P1 BRA `(.L_x_43) ;  /* 0x00000000002c9947 */ /* 0x000fea0003800000 */
[----:B------:R-:W-:Y:S02]  /*27e0*/  ULDC.64 UR4, c[0x0][0x5a8] ;  /* 0x00016a0000047ab9 */ /* 0x000fe40000000a00 */
[----:B------:R-:W-:-:S04]  /*27f0*/  ISETP.NE.U32.AND P1, PT, RZ, UR4, PT ;  /* 0x00000004ff007c0c */ /* 0x000fc8000bf25070 */
[----:B------:R-:W-:-:S13]  /*2800*/  ISETP.NE.AND.EX P1, PT, RZ, UR5, PT, P1 ;  /* 0x00000005ff007c0c */ /* 0x000fda000bf25310 */
[----:B------:R-:W-:Y:S05]  /*2810*/  @!P1 BRA `(.L_x_44) ;  /* 0x0000000000149947 */ /* 0x000fea0003800000 */
[----:B------:R-:W2:Y:S01]  /*2820*/  LDC.64 R4, c[0x0][0x5a8] ;  /* 0x00016a00ff047b82 */ /* 0x000ea20000000a00 */
[----:B------:R-:W-:-:S04]  /*2830*/  IMAD R9, R8, UR47, RZ ;  /* 0x0000002f08097c24 */ /* 0x000fc8000f8e02ff */
[----:B--2---:R-:W-:-:S05]  /*2840*/  IMAD.WIDE R4, R9, 0x4, R4 ;  /* 0x0000000409047825 */ /* 0x004fca00078e0204 */
[----:B------:R2:W5:Y:S01]  /*2850*/  LDG.E R60, desc[UR54][R4.64] ;  /* 0x00000036043c7981 */ /* 0x000562000c1e1900 */
[----:B------:R-:W-:Y:S05]  /*2860*/  BRA `(.L_x_43) ;  /* 0x0000000000087947 */ /* 0x000fea0003800000 */
.L_x_44:
[----:B------:R-:W-:Y:S02]  /*2870*/  ULDC UR4, c[0x0][0x5a0] ;  /* 0x0001680000047ab9 */ /* 0x000fe40000000800 */
[----:B------:R-:W-:-:S07]  /*2880*/  IMAD.U32 R60, RZ, RZ, UR4 ;  /* 0x00000004ff3c7e24 */ /* 0x000fce000f8e00ff */
.L_x_43:
[----:B------:R-:W3:Y:S01]  /*2890*/  LDC.64 R8, c[0x0][0x5c0] ;  /* 0x00017000ff087b82 */ /* 0x000ee20000000a00 */
[----:B------:R-:W-:Y:S01]  /*28a0*/  ULDC.64 UR4, c[0x0][0x588] ;  /* 0x0001620000047ab9 */ /* 0x000fe20000000a00 */
[----:B------:R-:W-:Y:S02]  /*28b0*/  ISETP.EQ.U32.AND P4, PT, R77, RZ, PT ;  /* 0x000000ff4d00720c */ /* 0x000fe40003f82070 */
[----:B------:R-:W-:Y:S02]  /*28c0*/  ISETP.NE.U32.AND P3, PT, RZ, UR4, PT ;  /* 0x00000004ff007c0c */ /* 0x000fe4000bf65070 */
[----:B------:R-:W-:Y:S02]  /*28d0*/  LOP3.LUT P5, RZ, R61, 0xff, RZ, 0xc0, !PT ;  /* 0x000000ff3dff7812 */ /* 0x000fe400078ac0ff */
[----:B------:R-:W4:Y:S01]  /*28e0*/  LDC R13, c[0x0][0x5c8] ;  /* 0x00017200ff0d7b82 */ /* 0x000f220000000800 */
[----:B------:R-:W-:Y:S02]  /*28f0*/  ISETP.NE.AND.EX P3, PT, RZ, UR5, PT, P3 ;  /* 0x00000005ff007c0c */ /* 0x000fe4000bf65330 */
[----:B------:R-:W-:-:S02]  /*2900*/  FSEL R0, R65, R62, !P5 ;  /* 0x0000003e41007208 */ /* 0x000fc40006800000 */
[----:B------:R-:W-:Y:S02]  /*2910*/  ISETP.EQ.OR.EX P4, PT, R79, RZ, !P3, P4 ;  /* 0x000000ff4f00720c */ /* 0x000fe40005f82740 */
[----:B------:R-:W-:Y:S02]  /*2920*/  PLOP3.LUT P1, PT, PT, PT, PT, 0x8, 0x0 ;  /* 0x000000000000781c */ /* 0x000fe40003f2e170 */
[----:B------:R-:W-:Y:S02]  /*2930*/  PLOP3.LUT P3, PT, P3, PT, PT, 0x8, 0x0 ;  /* 0x000000000000781c */ /* 0x000fe40001f6e170 */
[C---:B------:R-:W-:Y:S02]  /*2940*/  FSEL R62, R59.reuse, R62, !P0 ;  /* 0x0000003e3b3e7208 */ /* 0x040fe40004000000 */
[----:B------:R-:W-:Y:S02]  /*2950*/  FSEL R0, R59, R0, !P0 ;  /* 0x000000003b007208 */ /* 0x000fe40004000000 */
[----:B---3--:R-:W-:-:S04]  /*2960*/  ISETP.NE.U32.AND P2, PT, R8, RZ, PT ;  /* 0x000000ff0800720c */ /* 0x008fc80003f45070 */
[----:B------:R-:W-:-:S04]  /*2970*/  ISETP.NE.AND.EX P2, PT, R9, RZ, PT, P2 ;  /* 0x000000ff0900720c */ /* 0x000fc80003f45320 */
[----:B----4-:R-:W-:Y:S01]  /*2980*/  FSEL R13, R13, RZ, !P2 ;  /* 0x000000ff0d0d7208 */ /* 0x010fe20005000000 */
[----:B------:R-:W-:Y:S08]  /*2990*/  @!P4 BRA `(.L_x_45) ;  /* 0x00000000003cc947 */ /* 0x000ff00003800000 */
[----:B------:R-:W-:Y:S04]  /*29a0*/  BSSY B0, `(.L_x_45) ;  /* 0x000000e000007945 */ /* 0x000fe80003800000 */
[----:B------:R-:W-:Y:S05]  /*29b0*/  @!P0 BRA `(.L_x_46) ;  /* 0x0000000000248947 */ /* 0x000fea0003800000 */
[----:B------:R-:W-:Y:S02]  /*29c0*/  LOP3.LUT P4, RZ, R63, 0xff, RZ, 0xc0, !PT ;  /* 0x000000ff3fff7812 */ /* 0x000fe4000788c0ff */
[----:B------:R-:W-:Y:S02]  /*29d0*/  PLOP3.LUT P1, PT, P3, PT, PT, 0x80, 0x0 ;  /* 0x000000000000781c */ /* 0x000fe40001f2f070 */
[----:B------:R-:W-:-:S09]  /*29e0*/  PRMT R61, RZ, 0x7610, R61 ;  /* 0x00007610ff3d7816 */ /* 0x000fd2000000003d */
[----:B------:R-:W-:Y:S05]  /*29f0*/  @!P4 BRA `(.L_x_47) ;  /* 0x000000000020c947 */ /* 0x000fea0003800000 */
[----:B------:R-:W-:Y:S01]  /*2a00*/  FSETP.EQ.AND P1, PT, R59, RZ, PT ;  /* 0x000000ff3b00720b */ /* 0x000fe20003f22000 */
[----:B------:R-:W-:Y:S01]  /*2a10*/  IMAD.MOV.U32 R62, RZ, RZ, R59 ;  /* 0x000000ffff3e7224 */ /* 0x000fe200078e003b */
[----:B------:R-:W-:Y:S01]  /*2a20*/  PRMT R61, R63, 0x7610, R61 ;  /* 0x000076103f3d7816 */ /* 0x000fe2000000003d */
[----:B------:R-:W-:Y:S01]  /*2a30*/  IMAD.MOV.U32 R0, RZ, RZ, R59 ;  /* 0x000000ffff007224 */ /* 0x000fe200078e003b */
[----:B------:R-:W-:Y:S09]  /*2a40*/  BRA `(.L_x_47) ;  /* 0x00000000000c7947 */ /* 0x000ff20003800000 */
.L_x_46:
[----:B------:R-:W-:Y:S01]  /*2a50*/  FSETP.EQ.AND P1, PT, R59, RZ, PT ;  /* 0x000000ff3b00720b */ /* 0x000fe20003f22000 */
[--C-:B------:R-:W-:Y:S02]  /*2a60*/  IMAD.MOV.U32 R62, RZ, RZ, R59.reuse ;  /* 0x000000ffff3e7224 */ /* 0x100fe400078e003b */
[----:B------:R-:W-:-:S10]  /*2a70*/  IMAD.MOV.U32 R0, RZ, RZ, R59 ;  /* 0x000000ffff007224 */ /* 0x000fd400078e003b */
.L_x_47:
[----:B-1----:R-:W-:Y:S05]  /*2a80*/  BSYNC B0 ;  /* 0x0000000000007941 */ /* 0x002fea0003800000 */
.L_x_45:
[----:B------:R-:W-:Y:S04]  /*2a90*/  BSSY B0, `(.L_x_48) ;  /* 0x000000f000007945 */ /* 0x000fe80003800000 */
[----:B------:R-:W-:Y:S05]  /*2aa0*/  @!P0 BRA `(.L_x_49) ;  /* 0x0000000000288947 */ /* 0x000fea0003800000 */
[----:B------:R-:W-:Y:S02]  /*2ab0*/  LOP3.LUT P0, RZ, R58, 0xff, RZ, 0xc0, !PT ;  /* 0x000000ff3aff7812 */ /* 0x000fe4000780c0ff */
[----:B------:R-:W-:Y:S02]  /*2ac0*/  PRMT R63, RZ, 0x7610, R63 ;  /* 0x00007610ff3f7816 */ /* 0x000fe4000000003f */
[----:B------:R-:W-:-:S09]  /*2ad0*/  PRMT R61, RZ, 0x7610, R61 ;  /* 0x00007610ff3d7816 */ /* 0x000fd2000000003d */
[----:B------:R-:W-:Y:S05]  /*2ae0*/  @!P0 BRA `(.L_x_50) ;  /* 0x0000000000248947 */ /* 0x000fea0003800000 */
[----:B------:R-:W-:Y:S01]  /*2af0*/  FSETP.EQ.AND P3, PT, R59, RZ, PT ;  /* 0x000000ff3b00720b */ /* 0x000fe20003f62000 */
[----:B------:R-:W-:Y:S01]  /*2b00*/  IMAD.MOV.U32 R62, RZ, RZ, R59 ;  /* 0x000000ffff3e7224 */ /* 0x000fe200078e003b */
[C---:B------:R-:W-:Y:S01]  /*2b10*/  PRMT R63, R58.reuse, 0x7610, R63 ;  /* 0x000076103a3f7816 */ /* 0x040fe2000000003f */
[----:B------:R-:W-:Y:S01]  /*2b20*/  IMAD.MOV.U32 R0, RZ, RZ, R59 ;  /* 0x000000ffff007224 */ /* 0x000fe200078e003b */
[----:B------:R-:W-:Y:S01]  /*2b30*/  PRMT R61, R58, 0x7610, R61 ;  /* 0x000076103a3d7816 */ /* 0x000fe2000000003d */
[----:B------:R-:W-:Y:S08]  /*2b40*/  BRA `(.L_x_50) ;  /* 0x00000000000c7947 */ /* 0x000ff00003800000 */
.L_x_49:
[----:B------:R-:W-:Y:S01]  /*2b50*/  FSETP.EQ.AND P3, PT, R59, RZ, PT ;  /* 0x000000ff3b00720b */ /* 0x000fe20003f62000 */
[--C-:B------:R-:W-:Y:S02]  /*2b60*/  IMAD.MOV.U32 R62, RZ, RZ, R59.reuse ;  /* 0x000000ffff3e7224 */ /* 0x100fe400078e003b */
[----:B------:R-:W-:-:S10]  /*2b70*/  IMAD.MOV.U32 R0, RZ, RZ, R59 ;  /* 0x000000ffff007224 */ /* 0x000fd400078e003b */
.L_x_50:
[----:B-1----:R-:W-:Y:S05]  /*2b80*/  BSYNC B0 ;  /* 0x0000000000007941 */ /* 0x002fea0003800000 */
.L_x_48:
[----:B------:R-:W-:Y:S01]  /*2b90*/  ULOP3.LUT UR4, UR43, 0x1, URZ, 0x3c, !UPT ;  /* 0x000000012b047892 */ /* 0x000fe2000f8e3c3f */
[----:B------:R-:W-:Y:S02]  /*2ba0*/  IMAD.U32 R12, RZ, RZ, UR40 ;  /* 0x00000028ff0c7e24 */ /* 0x000fe4000f8e00ff */
[----:B------:R-:W-:Y:S01]  /*2bb0*/  IMAD.MOV.U32 R15, RZ, RZ, R13 ;  /* 0x000000ffff0f7224 */ /* 0x000fe200078e000d */
[----:B------:R-:W-:Y:S08]  /*2bc0*/  @!P2 BRA `(.L_x_51) ;  /* 0x00000000005ca947 */ /* 0x000ff00003800000 */
[----:B------:R-:W1:Y:S01]  /*2bd0*/  LDC.64 R10, c[0x0][0x5d0] ;  /* 0x00017400ff0a7b82 */ /* 0x000e620000000a00 */
[----:B------:R-:W-:Y:S01]  /*2be0*/  SHF.R.U32.HI R3, RZ, 0x5, R3 ;  /* 0x00000005ff037819 */ /* 0x000fe20000011603 */
[----:B------:R-:W-:Y:S01]  /*2bf0*/  USHF.R.S32.HI UR5, URZ, 0x1f, UR47 ;  /* 0x0000001f3f057899 */ /* 0x000fe2000801142f */
[----:B------:R-:W-:-:S03]  /*2c00*/  ISETP.GE.AND P0, PT, R66, 0x1, PT ;  /* 0x000000014200780c */ /* 0x000fc60003f06270 */
[----:B--2---:R-:W-:Y:S01]  /*2c10*/  IMAD.SHL.U32 R4, R3, 0x10, RZ ;  /* 0x0000001003047824 */ /* 0x004fe200078e00ff */
[C---:B------:R-:W-:Y:S02]  /*2c20*/  ISETP.LT.OR P2, PT, R64.reuse, 0x1, !P0 ;  /* 0x000000014000780c */ /* 0x040fe40004741670 */
[----:B------:R-:W-:Y:S02]  /*2c30*/  ISETP.LT.OR P0, PT, R64, 0x9, !P0 ;  /* 0x000000094000780c */ /* 0x000fe40004701670 */
[----:B------:R-:W-:-:S05]  /*2c40*/  LOP3.LUT R4, R4, 0xfffffff0, R7, 0xe2, !PT ;  /* 0xfffffff004047812 */ /* 0x000fca00078ee207 */
[----:B------:R-:W-:-:S05]  /*2c50*/  VIADD R4, R4, UR46 ;  /* 0x0000002e04047c36 */ /* 0x000fca0008000000 */
[--C-:B------:R-:W-:Y:S01]  /*2c60*/  SHF.R.S32.HI R5, RZ, 0x1f, R4.reuse ;  /* 0x0000001fff057819 */ /* 0x100fe20000011404 */
[C---:B-1----:R-:W-:Y:S02]  /*2c70*/  IMAD R6, R10.reuse, UR5, RZ ;  /* 0x000000050a067c24 */ /* 0x042fe4000f8e02ff */
[----:B------:R-:W-:-:S04]  /*2c80*/  IMAD.WIDE.U32 R4, R10, UR47, R4 ;  /* 0x0000002f0a047c25 */ /* 0x000fc8000f8e0004 */
[----:B------:R-:W-:Y:S01]  /*2c90*/  IMAD R3, R11, UR47, R6 ;  /* 0x0000002f0b037c24 */ /* 0x000fe2000f8e0206 */
[----:B------:R-:W-:-:S03]  /*2ca0*/  LEA R6, P4, R4, R8, 0x1 ;  /* 0x0000000804067211 */ /* 0x000fc600078808ff */
[----:B------:R-:W-:-:S05]  /*2cb0*/  IMAD.IADD R3, R5, 0x1, R3 ;  /* 0x0000000105037824 */ /* 0x000fca00078e0203 */
[----:B------:R-:W-:-:S05]  /*2cc0*/  LEA.HI.X R7, R4, R9, R3, 0x1, P4 ;  /* 0x0000000904077211 */ /* 0x000fca00020f0c03 */
[----:B------:R-:W2:Y:S04]  /*2cd0*/  @!P2 LDG.E.U16 R3, desc[UR54][R6.64] ;  /* 0x000000360603a981 */ /* 0x000ea8000c1e1500 */
[----:B------:R-:W3:Y:S01]  /*2ce0*/  @!P0 LDG.E.U16 R4, desc[UR54][R6.64+0x10] ;  /* 0x0000103606048981 */ /* 0x000ee2000c1e1500 */
[----:B------:R-:W-:Y:S01]  /*2cf0*/  IMAD.MOV.U32 R13, RZ, RZ, RZ ;  /* 0x000000ffff0d7224 */ /* 0x000fe200078e00ff */
[----:B--2---:R-:W-:-:S04]  /*2d00*/  @!P2 PRMT R13, R3, 0x5410, RZ ;  /* 0x00005410030da816 */ /* 0x004fc800000000ff */
[----:B---3--:R-:W-:-:S05]  /*2d10*/  @!P0 PRMT R13, R13, 0x5410, R4 ;  /* 0x000054100d0d8816 */ /* 0x008fca0000000004 */
[C---:B------:R-:W-:Y:S01]  /*2d20*/  IMAD.U32 R15, R13.reuse, 0x10000, RZ ;  /* 0x000100000d0f7824 */ /* 0x040fe200078e00ff */
[----:B------:R-:W-:-:S07]  /*2d30*/  LOP3.LUT R13, R13, 0xffff0000, RZ, 0xc0, !PT ;  /* 0xffff00000d0d7812 */ /* 0x000fce00078ec0ff */
.L_x_51:
[----:B------:R-:W-:Y:S01]  /*2d40*/  IMAD.U32 R3, RZ, RZ, UR4 ;  /* 0x00000004ff037e24 */ /* 0x000fe2000f8e00ff */
[----:B------:R-:W-:Y:S01]  /*2d50*/  BSSY B0, `(.L_x_52) ;  /* 0x000002e000007945 */ /* 0x000fe20003800000 */
[----:B------:R-:W-:Y:S02]  /*2d60*/  CS2R R6, SRZ ;  /* 0x0000000000067805 */ /* 0x000fe4000001ff00 */
[----:B--2---:R-:W-:Y:S02]  /*2d70*/  CS2R R4, SRZ ;  /* 0x0000000000047805 */ /* 0x004fe4000001ff00 */
[----:B------:R-:W-:Y:S02]  /*2d80*/  CS2R R10, SRZ ;  /* 0x00000000000a7805 */ /* 0x000fe4000001ff00 */
[----:B------:R-:W-:Y:S01]  /*2d90*/  CS2R R8, SRZ ;  /* 0x0000000000087805 */ /* 0x000fe2000001ff00 */
[----:B------:R-:W-:Y:S06]  /*2da0*/  @P1 BRA `(.L_x_53) ;  /* 0x0000000000a01947 */ /* 0x000fec0003800000 */
[----:B------:R-:W-:-:S13]  /*2db0*/  ISETP.NE.AND P0, PT, R67, 0x3, PT ;  /* 0x000000034300780c */ /* 0x000fda0003f05270 */
[----:B------:R-:W-:Y:S05]  /*2dc0*/  @!P0 BRA `(.L_x_54) ;  /* 0x0000000000048947 */ /* 0x000fea0003800000 */
[----:B------:R-:W-:Y:S01]  /*2dd0*/  BPT.TRAP 0x1 ;  /* 0x000000040000795c */ /* 0x000fe20000300000 */
.L_x_54:
[----:B------:R-:W-:Y:S01]  /*2de0*/  IMAD.U32 R5, RZ, RZ, UR40 ;  /* 0x00000028ff057e24 */ /* 0x000fe2000f8e00ff */
[----:B------:R-:W-:Y:S02]  /*2df0*/  SHF.L.U32 R4, R3, 0x1f, RZ ;  /* 0x0000001f03047819 */ /* 0x000fe400000006ff */
[----:B------:R-:W-:Y:S02]  /*2e00*/  CS2R R6, SRZ ;  /* 0x0000000000067805 */ /* 0x000fe4000001ff00 */
[----:B------:R-:W-:-:S04]  /*2e10*/  LEA R5, R5, UR50, 0x3 ;  /* 0x0000003205057c11 */ /* 0x000fc8000f8e18ff */
[----:B------:R-:W1:Y:S02]  /*2e20*/  SYNCS.PHASECHK.TRANS64.TRYWAIT P0, [R5+URZ+0x80], R4 ;  /* 0x00008004050075a7 */ /* 0x000e64000800017f */
[----:B-1----:R-:W-:Y:S05]  /*2e30*/  @!P0 BRA `(.L_x_55) ;  /* 0x00000044008c8947 */ /* 0x002fea0003800000 */
.L_x_141:
[----:B-1----:R-:W-:Y:S02]  /*2e40*/  CS2R R4, SRZ ;  /* 0x0000000000047805 */ /* 0x002fe4000001ff00 */
[----:B------:R-:W-:Y:S02]  /*2e50*/  CS2R R10, SRZ ;  /* 0x00000000000a7805 */ /* 0x000fe4000001ff00 */
[----:B------:R-:W-:Y:S01]  /*2e60*/  CS2R R8, SRZ ;  /* 0x0000000000087805 */ /* 0x000fe2000001ff00 */
[----:B------:R-:W-:Y:S06]  /*2e70*/  @P3 BRA `(.L_x_56) ;  /* 0x0000000000543947 */ /* 0x000fec0003800000 */
[C---:B------:R-:W-:Y:S01]  /*2e80*/  IMAD.SHL.U32 R4, R18.reuse, 0x10, RZ ;  /* 0x0000001012047824 */ /* 0x040fe200078e00ff */
[----:B------:R-:W-:Y:S01]  /*2e90*/  SHF.R.U32.HI R7, RZ, 0x1, R18 ;  /* 0x00000001ff077819 */ /* 0x000fe20000011612 */
[C---:B------:R-:W-:Y:S01]  /*2ea0*/  IMAD.SHL.U32 R5, R18.reuse, 0x20, RZ ;  /* 0x0000002012057824 */ /* 0x040fe200078e00ff */
[C---:B------:R-:W-:Y:S01]  /*2eb0*/  LOP3.LUT P0, RZ, R18.reuse, 0x4, RZ, 0xc0, !PT ;  /* 0x0000000412ff7812 */ /* 0x040fe2000780c0ff */
[----:B------:R-:W-:Y:S01]  /*2ec0*/  IMAD.SHL.U32 R9, R18, 0x4, RZ ;  /* 0x0000000412097824 */ /* 0x000fe200078e00ff */
[----:B------:R-:W-:Y:S01]  /*2ed0*/  LOP3.LUT R4, R4, 0xe00, RZ, 0xc0, !PT ;  /* 0x00000e0004047812 */ /* 0x000fe200078ec0ff */
[----:B------:R-:W-:Y:S05]  /*2ee0*/  WARPSYNC.ALL ;  /* 0x0000000000007948 */ /* 0x000fea0003800000 */
[----:B------:R-:W-:-:S02]  /*2ef0*/  LOP3.LUT R6, R5, 0xc0, RZ, 0xc0, !PT ;  /* 0x000000c005067812 */ /* 0x000fc400078ec0ff */
[----:B------:R-:W-:Y:S02]  /*2f00*/  LOP3.LUT R4, R4, 0x20, R5, 0xf8, !PT ;  /* 0x0000002004047812 */ /* 0x000fe400078ef805 */
[----:B------:R-:W-:Y:S02]  /*2f10*/  LOP3.LUT R6, R6, 0x8, R7, 0xf8, !PT ;  /* 0x0000000806067812 */ /* 0x000fe400078ef807 */
[----:B------:R-:W-:Y:S01]  /*2f20*/  LOP3.LUT R4, R4, 0x100, R5, 0xf8, !PT ;  /* 0x0000010004047812 */ /* 0x000fe200078ef805 */
[----:B------:R-:W-:Y:S01]  /*2f30*/  IMAD.U32 R5, RZ, RZ, UR40 ;  /* 0x00000028ff057e24 */ /* 0x000fe2000f8e00ff */
[----:B------:R-:W-:-:S04]  /*2f40*/  LOP3.LUT R9, R6, 0x18, R9, 0x78, !PT ;  /* 0x0000001806097812 */ /* 0x000fc800078e7809 */
[----:B------:R-:W-:-:S05]  /*2f50*/  LOP3.LUT R4, R4, R9, RZ, 0xfc, !PT ;  /* 0x0000000904047212 */ /* 0x000fca00078efcff */
[----:B------:R-:W-:-:S05]  /*2f60*/  IMAD R4, R5, 0x1000, R4 ;  /* 0x0000100005047824 */ /* 0x000fca00078e0204 */
[----:B------:R-:W-:-:S05]  /*2f70*/  LEA R8, R4, UR50, 0x1 ;  /* 0x0000003204087c11 */ /* 0x000fca000f8e08ff */
[C---:B------:R-:W-:Y:S02]  /*2f80*/  VIADD R5, R8.reuse, 0x200 ;  /* 0x0000020008057836 */ /* 0x040fe40000000000 */
[----:B------:R-:W-:Y:S02]  /*2f90*/  VIADD R4, R8, 0x220 ;  /* 0x0000022008047836 */ /* 0x000fe40000000000 */
[----:B------:R-:W-:Y:S01]  /*2fa0*/  @P0 VIADD R4, R5, 0xffffffe0 ;  /* 0xffffffe005040836 */ /* 0x000fe20000000000 */
[----:B------:R-:W1:Y:S05]  /*2fb0*/  LDSM.16.M88.4 R8, [R8+0x200] ;  /* 0x000200000808783b */ /* 0x000e6a0000000200 */
[----:B------:R-:W2:Y:S02]  /*2fc0*/  LDSM.16.M88.4 R4, [R4] ;  /* 0x000000000404783b */ /* 0x000ea40000000200 */
.L_x_56:
[----:B------:R-:W-:-:S04]  /*2fd0*/  UIADD3 UR4, UR40, 0x1, URZ ;  /* 0x0000000128047890 */ /* 0x000fc8000fffe03f */
[----:B------:R-:W-:-:S04]  /*2fe0*/  UISETP.NE.AND UP0, UPT, UR4, 0x3, UPT ;  /* 0x000000030400788c */ /* 0x000fc8000bf05270 */
[----:B------:R-:W-:Y:S02]  /*2ff0*/  USEL UR5, URZ, 0x1, UP0 ;  /* 0x000000013f057887 */ /* 0x000fe40008000000 */
[----:B------:R-:W-:-:S04]  /*3000*/  USEL UR4, UR4, URZ, UP0 ;  /* 0x0000003f04047287 */ /* 0x000fc80008000000 */
[----:B------:R-:W-:Y:S02]  /*3010*/  LOP3.LUT R3, R3, UR5, RZ, 0x3c, !PT ;  /* 0x0000000503037c12 */ /* 0x000fe4000f8e3cff */
[----:B------:R-:W-:-:S07]  /*3020*/  IMAD.U32 R12, RZ, RZ, UR4 ;  /* 0x00000004ff0c7e24 */ /* 0x000fce000f8e00ff */
.L_x_53:
[----:B------:R-:W-:Y:S05]  /*3030*/  BSYNC B0 ;  /* 0x0000000000007941 */ /* 0x000fea0003800000 */
.L_x_52:
[C---:B------:R-:W-:Y:S01]  /*3040*/  IMAD.SHL.U32 R72, R18.reuse, 0x20, RZ ;  /* 0x0000002012487824 */ /* 0x040fe200078e00ff */
[----:B------:R-:W-:Y:S01]  /*3050*/  SHF.R.U32.HI R23, RZ, 0x1, R18 ;  /* 0x00000001ff177819 */ /* 0x000fe20000011612 */
[C---:B------:R-:W-:Y:S01]  /*3060*/  IMAD.SHL.U32 R21, R18.reuse, 0x10, RZ ;  /* 0x0000001012157824 */ /* 0x040fe200078e00ff */
[----:B-1----:R-:W-:Y:S01]  /*3070*/  LOP3.LUT R64, R9, 0xffff0000, RZ, 0xc0, !PT ;  /* 0xffff000009407812 */ /* 0x002fe200078ec0ff */
[----:B------:R-:W-:Y:S01]  /*3080*/  IMAD.SHL.U32 R74, R18, 0x4, RZ ;  /* 0x00000004124a7824 */ /* 0x000fe200078e00ff */
[----:B------:R-:W-:Y:S01]  /*3090*/  LOP3.LUT R20, R72, 0xc0, RZ, 0xc0, !PT ;  /* 0x000000c048147812 */ /* 0x000fe200078ec0ff */
[----:B------:R-:W-:Y:S01]  /*30a0*/  IMAD.U32 R14, R8, 0x10000, RZ ;  /* 0x00010000080e7824 */ /* 0x000fe200078e00ff */
[----:B------:R-:W-:Y:S01]  /*30b0*/  LOP3.LUT R21, R21, 0xe00, RZ, 0xc0, !PT ;  /* 0x00000e0015157812 */ /* 0x000fe200078ec0ff */
[----:B------:R-:W-:Y:S01]  /*30c0*/  IMAD.U32 R66, R10, 0x10000, RZ ;  /* 0x000100000a427824 */ /* 0x000fe200078e00ff */
[----:B------:R-:W-:Y:S01]  /*30d0*/  LOP3.LUT R23, R20, 0x8, R23, 0xf8, !PT ;  /* 0x0000000814177812 */ /* 0x000fe200078ef817 */
[----:B------:R-:W-:Y:S01]  /*30e0*/  IMAD.U32 R20, R9, 0x10000, RZ ;  /* 0x0001000009147824 */ /* 0x000fe200078e00ff */
[----:B------:R-:W-:Y:S01]  /*30f0*/  LOP3.LUT R21, R21, 0x20, R72, 0xf8, !PT ;  /* 0x0000002015157812 */ /* 0x000fe200078ef848 */
[C-C-:B-----5:R-:W-:Y:S01]  /*3100*/  FFMA R26, R60.reuse, R26, R13.reuse ;  /* 0x0000001a3c1a7223 */ /* 0x160fe2000000000d */
[----:B------:R-:W-:Y:S01]  /*3110*/  LOP3.LUT R88, R23, 0x18, R74, 0x78, !PT ;  /* 0x0000001817587812 */ /* 0x000fe200078e784a */
[----:B------:R-:W-:Y:S01]  /*3120*/  FFMA R27, R60, R27, R13 ;  /* 0x0000001b3c1b7223 */ /* 0x000fe2000000000d */
[----:B------:R-:W-:Y:S01]  /*3130*/  LOP3.LUT R21, R21, 0x100, R72, 0xf8, !PT ;  /* 0x0000010015157812 */ /* 0x000fe200078ef848 */
[C---:B--2---:R-:W-:Y:S01]  /*3140*/  IMAD.U32 R72, R4.reuse, 0x10000, RZ ;  /* 0x0001000004487824 */ /* 0x044fe200078e00ff */
[----:B------:R-:W-:Y:S01]  /*3150*/  LOP3.LUT R74, R4, 0xffff0000, RZ, 0xc0, !PT ;  /* 0xffff0000044a7812 */ /* 0x000fe200078ec0ff */
[-C--:B------:R-:W-:Y:S01]  /*3160*/  FMUL R23, R20, R65.reuse ;  /* 0x0000004114177220 */ /* 0x080fe20000400000 */
[----:B------:R-:W-:Y:S01]  /*3170*/  LOP3.LUT R4, R18, 0xff, RZ, 0xc0, !PT ;  /* 0x000000ff12047812 */ /* 0x000fe200078ec0ff */
[-C--:B------:R-:W-:Y:S01]  /*3180*/  FMUL R64, R64, R65.reuse ;  /* 0x0000004140407220 */ /* 0x080fe20000400000 */
[----:B------:R-:W-:Y:S01]  /*3190*/  LOP3.LUT R8, R8, 0xffff0000, RZ, 0xc0, !PT ;  /* 0xffff000008087812 */ /* 0x000fe200078ec0ff */
[----:B------:R-:W-:Y:S01]  /*31a0*/  FMUL R71, R66, R65 ;  /* 0x0000004142477220 */ /* 0x000fe20000400000 */
[----:B------:R-:W-:Y:S01]  /*31b0*/  LOP3.LUT R10, R10, 0xffff0000, RZ, 0xc0, !PT ;  /* 0xffff00000a0a7812 */ /* 0x000fe200078ec0ff */
[----:B------:R-:W-:Y:S01]  /*31c0*/  VIADD R4, R4, 0x1f ;  /* 0x0000001f04047836 */ /* 0x000fe20000000000 */
[----:B------:R-:W-:Y:S01]  /*31d0*/  LOP3.LUT R81, R21, R88, RZ, 0xfc, !PT ;  /* 0x0000005815517212 */ /* 0x000fe200078efcff */
[C-C-:B------:R-:W-:Y:S01]  /*31e0*/  FFMA R24, R60.reuse, R24, R15.reuse ;  /* 0x000000183c187223 */ /* 0x140fe2000000000f */
[C-C-:B------:R-:W-:Y:S01]  /*31f0*/  FFMA R25, R60.reuse, R25, R15.reuse ;  /* 0x000000193c197223 */ /* 0x140fe2000000000f */
[C-C-:B------:R-:W-:Y:S01]  /*3200*/  FFMA R28, R60.reuse, R28, R15.reuse ;  /* 0x0000001c3c1c7223 */ /* 0x140fe2000000000f */
[----:B------:R-:W-:Y:S01]  /*3210*/  FFMA R29, R60, R29, R15 ;  /* 0x0000001d3c1d7223 */ /* 0x000fe2000000000f */
[-C--:B------:R-:W-:Y:S01]  /*3220*/  FMUL R21, R14, R65.reuse ;  /* 0x000000410e157220 */ /* 0x080fe20000400000 */
[-C--:B------:R-:W-:Y:S01]  /*3230*/  FMUL R88, R8, R65.reuse ;  /* 0x0000004108587220 */ /* 0x080fe20000400000 */
[----:B------:R-:W-:Y:S01]  /*3240*/  FMUL R66, R10, R65 ;  /* 0x000000410a427220 */ /* 0x000fe20000400000 */
[C---:B------:R-:W-:Y:S01]  /*3250*/  IMAD.U32 R76, R5.reuse, 0x10000, RZ ;  /* 0x00010000054c7824 */ /* 0x040fe200078e00ff */
[----:B------:R-:W-:Y:S01]  /*3260*/  LOP3.LUT R78, R5, 0xffff0000, RZ, 0xc0, !PT ;  /* 0xffff0000054e7812 */ /* 0x000fe200078ec0ff */
[C---:B------:R-:W-:Y:S01]  /*3270*/  IMAD.U32 R80, R6.reuse, 0x10000, RZ ;  /* 0x0001000006507824 */ /* 0x040fe200078e00ff */
[----:B------:R-:W-:Y:S01]  /*3280*/  LOP3.LUT R82, R6, 0xffff0000, RZ, 0xc0, !PT ;  /* 0xffff000006527812 */ /* 0x000fe200078ec0ff */
[----:B------:R-:W-:Y:S01]  /*3290*/  FADD R5, R26, R23 ;  /* 0x000000171a057221 */ /* 0x000fe20000000000 */
[----:B------:R-:W-:Y:S01]  /*32a0*/  ISETP.GT.U32.AND P0, PT, R4, 0x3e, PT ;  /* 0x0000003e0400780c */ /* 0x000fe20003f04070 */
[----:B------:R-:W-:Y:S01]  /*32b0*/  FADD R6, R27, R64 ;  /* 0x000000401b067221 */ /* 0x000fe20000000000 */
[----:B------:R-:W-:Y:S01]  /*32c0*/  FADD R4, R24, R21 ;  /* 0x0000001518047221 */ /* 0x000fe20000000000 */
[----:B------:R-:W-:Y:S01]  /*32d0*/  FADD R25, R25, R88 ;  /* 0x0000005819197221 */ /* 0x000fe20000000000 */
[----:B------:R-:W-:Y:S01]  /*32e0*/  FADD R28, R28, R71 ;  /* 0x000000471c1c7221 */ /* 0x000fe20000000000 */
[----:B------:R-:W-:Y:S01]  /*32f0*/  FADD R29, R29, R66 ;  /* 0x000000421d1d7221 */ /* 0x000fe20000000000 */
[C---:B------:R-:W-:Y:S01]  /*3300*/  LOP3.LUT R70, R11.reuse, 0xffff0000, RZ, 0xc0, !PT ;  /* 0xffff00000b467812 */ /* 0x040fe200078ec0ff */
[----:B------:R-:W-:Y:S01]  /*3310*/  IMAD.U32 R68, R11, 0x10000, RZ ;  /* 0x000100000b447824 */ /* 0x000fe200078e00ff */
[C---:B------:R-:W-:Y:S01]  /*3320*/  LOP3.LUT R86, R7.reuse, 0xffff0000, RZ, 0xc0, !PT ;  /* 0xffff000007567812 */ /* 0x040fe200078ec0ff */
[----:B------:R-:W-:Y:S01]  /*3330*/  IMAD.U32 R84, R7, 0x10000, RZ ;  /* 0x0001000007547824 */ /* 0x000fe200078e00ff */
[----:B------:R-:W-:Y:S01]  /*3340*/  F2FP.RELU.BF16.F32.PACK_AB R5, R6, R5 ;  /* 0x000000050605723e */ /* 0x000fe200000018ff */
[----:B------:R-:W-:Y:S01]  /*3350*/  IMAD.U32 R24, RZ, RZ, UR40 ;  /* 0x00000028ff187e24 */ /* 0x000fe2000f8e00ff */
[----:B------:R-:W-:Y:S01]  /*3360*/  F2FP.RELU.BF16.F32.PACK_AB R4, R25, R4 ;  /* 0x000000041904723e */ /* 0x000fe200000018ff */
[C-C-:B------:R-:W-:Y:S01]  /*3370*/  FFMA R30, R60.reuse, R30, R13.reuse ;  /* 0x0000001e3c1e7223 */ /* 0x140fe2000000000d */
[----:B------:R-:W-:Y:S01]  /*3380*/  F2FP.RELU.BF16.F32.PACK_AB R6, R29, R28 ;  /* 0x0000001c1d06723e */ /* 0x000fe200000018ff */
[--C-:B------:R-:W-:Y:S01]  /*3390*/  FFMA R31, R60, R31, R13.reuse ;  /* 0x0000001f3c1f7223 */ /* 0x100fe2000000000d */
[-C--:B------:R-:W-:Y:S01]  /*33a0*/  FMUL R73, R68, R65.reuse ;  /* 0x0000004144497220 */ /* 0x080fe20000400000 */
[----:B------:R-:W-:Y:S01]  /*33b0*/  FMUL R70, R70, R65 ;  /* 0x0000004146467220 */ /* 0x000fe20000400000 */
[C-C-:B------:R-:W-:Y:S01]  /*33c0*/  FFMA R34, R60.reuse, R34, R13.reuse ;  /* 0x000000223c227223 */ /* 0x140fe2000000000d */
[C-C-:B------:R-:W-:Y:S01]  /*33d0*/  FFMA R35, R60.reuse, R35, R13.reuse ;  /* 0x000000233c237223 */ /* 0x140fe2000000000d */
[C-C-:B------:R-:W-:Y:S01]  /*33e0*/  FFMA R38, R60.reuse, R38, R13.reuse ;  /* 0x000000263c267223 */ /* 0x140fe2000000000d */
[----:B------:R-:W-:Y:S01]  /*33f0*/  FFMA R39, R60, R39, R13 ;  /* 0x000000273c277223 */ /* 0x000fe2000000000d */
[-C--:B------:R-:W-:Y:S01]  /*3400*/  FMUL R25, R76, R65.reuse ;  /* 0x000000414c197220 */ /* 0x080fe20000400000 */
[-C--:B------:R-:W-:Y:S01]  /*3410*/  FMUL R78, R78, R65.reuse ;  /* 0x000000414e4e7220 */ /* 0x080fe20000400000 */
[-C--:B------:R-:W-:Y:S01]  /*3420*/  FMUL R29, R84, R65.reuse ;  /* 0x00000041541d7220 */ /* 0x080fe20000400000 */
[----:B------:R-:W-:Y:S01]  /*3430*/  FMUL R86, R86, R65 ;  /* 0x0000004156567220 */ /* 0x000fe20000400000 */
[C-C-:B------:R-:W-:Y:S01]  /*3440*/  FFMA R32, R60.reuse, R32, R15.reuse ;  /* 0x000000203c207223 */ /* 0x140fe2000000000f */
[--C-:B------:R-:W-:Y:S01]  /*3450*/  FFMA R33, R60, R33, R15.reuse ;  /* 0x000000213c217223 */ /* 0x100fe2000000000f */
[-C--:B------:R-:W-:Y:S01]  /*3460*/  FMUL R75, R72, R65.reuse ;  /* 0x00000041484b7220 */ /* 0x080fe20000400000 */
[----:B------:R-:W-:Y:S01]  /*3470*/  FMUL R74, R74, R65 ;  /* 0x000000414a4a7220 */ /* 0x000fe20000400000 */
[C-C-:B------:R-:W-:Y:S01]  /*3480*/  FFMA R36, R60.reuse, R36, R15.reuse ;  /* 0x000000243c247223 */ /* 0x140fe2000000000f */
[----:B------:R-:W-:Y:S01]  /*3490*/  FFMA R37, R60, R37, R15 ;  /* 0x000000253c257223 */ /* 0x000fe2000000000f */
[----:B------:R-:W-:-:S02]  /*34a0*/  IMAD.MOV.U32 R20, RZ, RZ, 0x20 ;  /* 0x00000020ff147424 */ /* 0x000fc400078e00ff */
[-C--:B------:R-:W-:Y:S01]  /*34b0*/  FMUL R27, R80, R65.reuse ;  /* 0x00000041501b7220 */ /* 0x080fe20000400000 */
[----:B------:R-:W-:Y:S01]  /*34c0*/  FMUL R82, R82, R65 ;  /* 0x0000004152527220 */ /* 0x000fe20000400000 */
[----:B------:R-:W-:Y:S01]  /*34d0*/  IMAD R24, R24, 0x1000, R81 ;  /* 0x0000100018187824 */ /* 0x000fe200078e0251 */
[----:B------:R-:W-:Y:S01]  /*34e0*/  LOP3.LUT P2, RZ, R18, 0x4, RZ, 0xc0, !PT ;  /* 0x0000000412ff7812 */ /* 0x000fe2000784c0ff */
[----:B------:R-:W-:Y:S01]  /*34f0*/  FADD R7, R30, R73 ;  /* 0x000000491e077221 */ /* 0x000fe20000000000 */
        /* <DEDUP_REMOVED lines=9> */
[----:B------:R-:W-:Y:S01]  /*3590*/  SEL R20, R20, 0xffffffe0, !P2 ;  /* 0xffffffe014147807 */ /* 0x000fe20005000000 */
[----:B------:R-:W-:Y:S05]  /*35a0*/  WARPSYNC.ALL ;  /* 0x0000000000007948 */ /* 0x000fea0003800000 */
[----:B------:R-:W-:Y:S01]  /*35b0*/  LEA R31, R24, UR50, 0x1 ;  /* 0x00000032181f7c11 */ /* 0x000fe2000f8e08ff */
[----:B------:R-:W-:Y:S01]  /*35c0*/  BSSY B0, `(.L_x_57) ;  /* 0x0000017000007945 */ /* 0x000fe20003800000 */
[----:B------:R-:W-:-:S02]  /*35d0*/  F2FP.RELU.BF16.F32.PACK_AB R7, R8, R7 ;  /* 0x000000070807723e */ /* 0x000fc400000018ff */
[----:B------:R-:W-:Y:S02]  /*35e0*/  F2FP.RELU.BF16.F32.PACK_AB R9, R10, R9 ;  /* 0x000000090a09723e */ /* 0x000fe400000018ff */
[----:B------:R-:W-:Y:S01]  /*35f0*/  F2FP.RELU.BF16.F32.PACK_AB R11, R14, R11 ;  /* 0x0000000b0e0b723e */ /* 0x000fe200000018ff */
[----:B------:R1:W-:Y:S01]  /*3600*/  STSM.16.M88.4 [R31+0x200], R4 ;  /* 0x000200041f007844 */ /* 0x0003e20000000200 */
[----:B------:R-:W-:Y:S02]  /*3610*/  F2FP.RELU.BF16.F32.PACK_AB R8, R33, R32 ;  /* 0x000000202108723e */ /* 0x000fe400000018ff */
[----:B------:R-:W-:Y:S02]  /*3620*/  F2FP.RELU.BF16.F32.PACK_AB R10, R37, R36 ;  /* 0x00000024250a723e */ /* 0x000fe400000018ff */
[----:B------:R-:W-:-:S05]  /*3630*/  IADD3 R14, R20, 0x200, R31 ;  /* 0x00000200140e7810 */ /* 0x000fca0007ffe01f */
[----:B------:R1:W-:Y:S01]  /*3640*/  STSM.16.M88.4 [R14], R8 ;  /* 0x000000080e007844 */ /* 0x0003e20000000200 */
[----:B------:R-:W-:Y:S01]  /*3650*/  @!PT LDS RZ, [RZ] ;  /* 0x00000000fffff984 */ /* 0x000fe20000000800 */
[----:B------:R-:W-:Y:S01]  /*3660*/  @!PT LDS RZ, [RZ] ;  /* 0x00000000fffff984 */ /* 0x000fe20000000800 */
[----:B------:R-:W-:Y:S01]  /*3670*/  @!PT LDS RZ, [RZ] ;  /* 0x00000000fffff984 */ /* 0x000fe20000000800 */
[----:B------:R-:W-:Y:S01]  /*3680*/  @!PT LDS RZ, [RZ] ;  /* 0x00000000fffff984 */ /* 0x000fe20000000800 */
[----:B------:R2:W-:Y:S06]  /*3690*/  MEMBAR.ALL.CTA ;  /* 0x0000000000007992 */ /* 0x0005ec0000008000 */
[----:B--2---:R-:W2:Y:S02]  /*36a0*/  FENCE.VIEW.ASYNC.S ;  /* 0x00000000000073c6 */ /* 0x004ea40000000000 */
[----:B--2---:R-:W-:Y:S06]  /*36b0*/  BAR.SYNC.DEFER_BLOCKING 0x1, 0x100 ;  /* 0x0044000000007b1d */ /* 0x004fec0000010000 */
[----:B------:R-:W-:Y:S05]  /*36c0*/  @P0 BRA `(.L_x_58) ;  /* 0x0000000000180947 */ /* 0x000fea0003800000 */
[----:B------:R-:W-:Y:S02]  /*36d0*/  ULEA UR44, UR40, UR50, 0xd ;  /* 0x00000032282c7291 */ /* 0x000fe4000f8e683f */
[----:B------:R-:W-:Y:S02]  /*36e0*/  UIADD3 UR4, UP0, UR56, 0x4f0, URZ ;  /* 0x000004f038047890 */ /* 0x000fe4000ff1e03f */
[----:B------:R-:W-:Y:S02]  /*36f0*/  UIADD3 UR44, UR44, 0x200, URZ ;  /* 0x000002002c2c7890 */ /* 0x000fe4000fffe03f */
[----:B------:R-:W-:-:S09]  /*3700*/  UIADD3.X UR5, URZ, UR57, URZ, UP0, !UPT ;  /* 0x000000393f057290 */ /* 0x000fd200087fe43f */
[----:B------:R2:W-:Y:S02]  /*3710*/  UTMASTG.3D [UR44], [UR4] ;  /* 0x0000002c040073b5 */ /* 0x0005e40008010000 */
[----:B--2---:R0:W-:Y:S02]  /*3720*/  UTMACMDFLUSH ;  /* 0x00000000000079b7 */ /* 0x0041e40000000000 */
.L_x_58:
[----:B------:R-:W-:Y:S05]  /*3730*/  BSYNC B0 ;  /* 0x0000000000007941 */ /* 0x000fea0003800000 */
.L_x_57:
[----:B------:R-:W-:Y:S01]  /*3740*/  UIADD3 UR4, UR40, 0x1, URZ ;  /* 0x0000000128047890 */ /* 0x000fe2000fffe03f */
[----:B------:R-:W-:Y:S01]  /*3750*/  BSSY B0, `(.L_x_59) ;  /* 0x0000008000007945 */ /* 0x000fe20003800000 */
[----:B------:R-:W-:Y:S02]  /*3760*/  UIADD3 UR8, UR48, UR39, URZ ;  /* 0x0000002730087290 */ /* 0x000fe4000fffe03f */
[----:B------:R-:W-:-:S04]  /*3770*/  UISETP.NE.AND UP0, UPT, UR4, 0x3, UPT ;  /* 0x000000030400788c */ /* 0x000fc8000bf05270 */
[----:B------:R-:W-:Y:S02]  /*3780*/  USEL UR9, URZ, 0x1, UP0 ;  /* 0x000000013f097887 */ /* 0x000fe40008000000 */
[----:B------:R-:W-:Y:S02]  /*3790*/  USEL UR10, UR4, URZ, UP0 ;  /* 0x0000003f040a7287 */ /* 0x000fe40008000000 */
[----:B------:R-:W-:Y:S01]  /*37a0*/  ULOP3.LUT UR9, UR43, UR9, URZ, 0x3c, !UPT ;  /* 0x000000092b097292 */ /* 0x000fe2000f8e3c3f */
[----:B------:R-:W-:Y:S11]  /*37b0*/  @P0 BRA `(.L_x_60) ;  /* 0x0000000000040947 */ /* 0x000ff60003800000 */
[----:B------:R-:W-:-:S04]  /*37c0*/  DEPBAR.LE SB0, 0x1 ;  /* 0x000080400000791a */ /* 0x000fc80000000000 */
.L_x_60:
[----:B------:R-:W-:Y:S05]  /*37d0*/  BSYNC B0 ;  /* 0x0000000000007941 */ /* 0x000fea0003800000 */
.L_x_59:
[----:B------:R-:W-:Y:S01]  /*37e0*/  USHF.R.U32.HI UR4, URZ, 0x3, UR8 ;  /* 0x000000033f047899 */ /* 0x000fe20008011608 */
[----:B------:R-:W-:Y:S01]  /*37f0*/  BAR.SYNC.DEFER_BLOCKING 0x1, 0x100 ;  /* 0x0044000000007b1d */ /* 0x000fe20000010000 */
[----:B------:R-:W-:Y:S01]  /*3800*/  UISETP.GT.U32.AND UP0, UPT, UR8, 0x7, UPT ;  /* 0x000000070800788c */ /* 0x000fe2000bf04070 */
[----:B------:R-:W-:Y:S01]  /*3810*/  ISETP.NE.AND P2, PT, RZ, UR37, PT ;  /* 0x00000025ff007c0c */ /* 0x000fe2000bf45270 */
[----:B------:R-:W-:Y:S02]  /*3820*/  ULOP3.LUT UR4, UR4, 0x1, URZ, 0xc0, !UPT ;  /* 0x0000000104047892 */ /* 0x000fe4000f8ec03f */
[----:B------:R-:W-:Y:S02]  /*3830*/  UISETP.LT.U32.AND UP1, UPT, UR48, 0x8, UP0 ;  /* 0x000000083000788c */ /* 0x000fe40008721070 */
[----:B------:R-:W-:Y:S02]  /*3840*/  UISETP.NE.U32.AND UP2, UPT, UR4, 0x1, UPT ;  /* 0x000000010400788c */ /* 0x000fe4000bf45070 */
[----:B------:R-:W-:-:S02]  /*3850*/  USEL UR5, URZ, 0x1, !UP1 ;  /* 0x000000013f057887 */ /* 0x000fc4000c800000 */
[----:B------:R-:W-:-:S04]  /*3860*/  UISETP.GT.U32.AND UP0, UPT, UR48, 0x7, !UP2 ;  /* 0x000000073000788c */ /* 0x000fc8000d704070 */
[----:B------:R-:W-:-:S04]  /*3870*/  USEL UR4, URZ, 0x1, !UP0 ;  /* 0x000000013f047887 */ /* 0x000fc8000c000000 */
[----:B------:R-:W-:Y:S01]  /*3880*/  ULOP3.LUT UR38, UR4, UR38, UR5, 0x96, !UPT ;  /* 0x0000002604267292 */ /* 0x000fe2000f8e9605 */
[----:B------:R-:W-:Y:S11]  /*3890*/  @!P2 BRA `(.L_x_61) ;  /* 0x000000000034a947 */ /* 0x000ff60003800000 */
[----:B------:R-:W-:Y:S04]  /*38a0*/  BSSY B0, `(.L_x_62) ;  /* 0x0000009000007945 */ /* 0x000fe80003800000 */
[----:B------:R-:W-:Y:S05]  /*38b0*/  @P1 BRA `(.L_x_63) ;  /* 0x00000000001c1947 */ /* 0x000fea0003800000 */
[----:B------:R-:W-:-:S13]  /*38c0*/  ISETP.NE.AND P2, PT, R67, 0x3, PT ;  /* 0x000000034300780c */ /* 0x000fda0003f45270 */
[----:B------:R-:W-:Y:S05]  /*38d0*/  @!P2 BRA `(.L_x_64) ;  /* 0x000000000004a947 */ /* 0x000fea0003800000 */
[----:B------:R-:W-:Y:S01]  /*38e0*/  BPT.TRAP 0x1 ;  /* 0x000000040000795c */ /* 0x000fe20000300000 */
.L_x_64:
[----:B------:R-:W-:-:S04]  /*38f0*/  ULEA UR4, UR36, UR50, 0x3 ;  /* 0x0000003224047291 */ /* 0x000fc8000f8e183f */
[----:B------:R-:W-:-:S04]  /*3900*/  UIADD3 UR4, UR4, 0x98, URZ ;  /* 0x0000009804047890 */ /* 0x000fc8000fffe03f */
[----:B------:R-:W-:-:S09]  /*3910*/  UPRMT UR4, UR49, 0x654, UR4 ;  /* 0x0000065431047896 */ /* 0x000fd20008000004 */
[----:B------:R-:W-:Y:S03]  /*3920*/  SYNCS.ARRIVE.TRANS64.RED.A1T0 RZ, [UR4], RZ ;  /* 0x000000ffffff79a7 */ /* 0x000fe60008100404 */
.L_x_63:
[----:B------:R-:W-:Y:S05]  /*3930*/  BSYNC B0 ;  /* 0x0000000000007941 */ /* 0x000fea0003800000 */
.L_x_62:
[----:B------:R-:W-:-:S04]  /*3940*/  UIADD3 UR36, UR36, 0x1, URZ ;  /* 0x0000000124247890 */ /* 0x000fc8000fffe03f */
[----:B------:R-:W-:-:S04]  /*3950*/  UISETP.NE.AND UP0, UPT, UR36, 0x3, UPT ;  /* 0x000000032400788c */ /* 0x000fc8000bf05270 */
[----:B------:R-:W-:-:S12]  /*3960*/  USEL UR36, UR36, URZ, UP0 ;  /* 0x0000003f24247287 */ /* 0x000fd80008000000 */
.L_x_61:
[----:B------:R-:W-:Y:S04]  /*3970*/  BSSY B0, `(.L_x_65) ;  /* 0x0000032000007945 */ /* 0x000fe80003800000 */
[----:B------:R-:W-:Y:S05]  /*3980*/  @P1 BRA `(.L_x_66) ;  /* 0x0000000000c01947 */ /* 0x000fea0003800000 */
[----:B------:R-:W-:-:S13]  /*3990*/  ISETP.NE.AND P2, PT, R67, 0x3, PT ;  /* 0x000000034300780c */ /* 0x000fda0003f45270 */
[----:B------:R-:W-:Y:S05]  /*39a0*/  @!P2 BRA `(.L_x_67) ;  /* 0x000000000004a947 */ /* 0x000fea0003800000 */
[----:B------:R-:W-:Y:S01]  /*39b0*/  BPT.TRAP 0x1 ;  /* 0x000000040000795c */ /* 0x000fe20000300000 */
.L_x_67:
[----:B------:R-:W-:Y:S01]  /*39c0*/  SHF.L.U32 R3, R3, 0x1f, RZ ;  /* 0x0000001f03037819 */ /* 0x000fe200000006ff */
[----:B------:R-:W-:Y:S01]  /*39d0*/  BSSY B1, `(.L_x_68) ;  /* 0x0000004000017945 */ /* 0x000fe20003800000 */
[----:B-1----:R-:W-:-:S04]  /*39e0*/  LEA R4, R12, UR50, 0x3 ;  /* 0x000000320c047c11 */ /* 0x002fc8000f8e18ff */
[----:B------:R-:W1:Y:S02]  /*39f0*/  SYNCS.PHASECHK.TRANS64.TRYWAIT P2, [R4+URZ+0x80], R3 ;  /* 0x00008003040075a7 */ /* 0x000e64000804017f */
[----:B-1----:R-:W-:Y:S05]  /*3a00*/  @!P2 BRA `(.L_x_69) ;  /* 0x0000003800aca947 */ /* 0x002fea0003800000 */
.L_x_142:
[----:B------:R-:W-:Y:S05]  /*3a10*/  BSYNC B1 ;  /* 0x0000000000017941 */ /* 0x000fea0003800000 */
.L_x_68:
[----:B------:R-:W-:Y:S05]  /*3a20*/  @P3 BRA `(.L_x_66) ;  /* 0x0000000000983947 */ /* 0x000fea0003800000 */
[----:B------:R-:W-:Y:S01]  /*3a30*/  IMAD R12, R12, 0x1000, R81 ;  /* 0x000010000c0c7824 */ /* 0x000fe200078e0251 */
[----:B------:R-:W-:Y:S05]  /*3a40*/  WARPSYNC.ALL ;  /* 0x0000000000007948 */ /* 0x000fea0003800000 */
[----:B-1----:R-:W-:-:S05]  /*3a50*/  LEA R3, R12, UR50, 0x1 ;  /* 0x000000320c037c11 */ /* 0x002fca000f8e08ff */
[----:B------:R-:W-:Y:S01]  /*3a60*/  IMAD.IADD R25, R20, 0x1, R3 ;  /* 0x0000000114197824 */ /* 0x000fe200078e0203 */
[----:B------:R-:W1:Y:S05]  /*3a70*/  LDSM.16.M88.4 R4, [R3+0x200] ;  /* 0x000200000304783b */ /* 0x000e6a0000000200 */
[----:B------:R-:W2:Y:S01]  /*3a80*/  LDSM.16.M88.4 R24, [R25+0x200] ;  /* 0x000200001918783b */ /* 0x000ea20000000200 */
[C---:B-1----:R-:W-:Y:S01]  /*3a90*/  IMAD.U32 R8, R4.reuse, 0x10000, RZ ;  /* 0x0001000004087824 */ /* 0x042fe200078e00ff */
[----:B------:R-:W-:Y:S01]  /*3aa0*/  LOP3.LUT R4, R4, 0xffff0000, RZ, 0xc0, !PT ;  /* 0xffff000004047812 */ /* 0x000fe200078ec0ff */
[C---:B------:R-:W-:Y:S01]  /*3ab0*/  IMAD.U32 R12, R6.reuse, 0x10000, RZ ;  /* 0x00010000060c7824 */ /* 0x040fe200078e00ff */
[C---:B------:R-:W-:Y:S01]  /*3ac0*/  LOP3.LUT R64, R5.reuse, 0xffff0000, RZ, 0xc0, !PT ;  /* 0xffff000005407812 */ /* 0x040fe200078ec0ff */
[----:B------:R-:W-:Y:S01]  /*3ad0*/  IMAD.U32 R10, R5, 0x10000, RZ ;  /* 0x00010000050a7824 */ /* 0x000fe200078e00ff */
[----:B------:R-:W-:Y:S01]  /*3ae0*/  LOP3.LUT R6, R6, 0xffff0000, RZ, 0xc0, !PT ;  /* 0xffff000006067812 */ /* 0x000fe200078ec0ff */
[----:B--2---:R-:W-:Y:S01]  /*3af0*/  IMAD.U32 R28, R24, 0x10000, RZ ;  /* 0x00010000181c7824 */ /* 0x004fe200078e00ff */
[C---:B------:R-:W-:Y:S01]  /*3b00*/  LOP3.LUT R70, R7.reuse, 0xffff0000, RZ, 0xc0, !PT ;  /* 0xffff000007467812 */ /* 0x040fe200078ec0ff */
[----:B------:R-:W-:Y:S01]  /*3b10*/  IMAD.U32 R32, R26, 0x10000, RZ ;  /* 0x000100001a207824 */ /* 0x000fe200078e00ff */
[----:B------:R-:W-:Y:S01]  /*3b20*/  LOP3.LUT R24, R24, 0xffff0000, RZ, 0xc0, !PT ;  /* 0xffff000018187812 */ /* 0x000fe200078ec0ff */
[----:B------:R-:W-:Y:S01]  /*3b30*/  IMAD.U32 R14, R7, 0x10000, RZ ;  /* 0x00010000070e7824 */ /* 0x000fe200078e00ff */
[C---:B------:R-:W-:Y:S01]  /*3b40*/  LOP3.LUT R78, R25.reuse, 0xffff0000, RZ, 0xc0, !PT ;  /* 0xffff0000194e7812 */ /* 0x040fe200078ec0ff */
[----:B------:R-:W-:Y:S01]  /*3b50*/  IMAD.U32 R30, R25, 0x10000, RZ ;  /* 0x00010000191e7824 */ /* 0x000fe200078e00ff */
[----:B------:R-:W-:Y:S01]  /*3b60*/  LOP3.LUT R26, R26, 0xffff0000, RZ, 0xc0, !PT ;  /* 0xffff00001a1a7812 */ /* 0x000fe200078ec0ff */
[C---:B------:R-:W-:Y:S01]  /*3b70*/  IMAD.U32 R34, R27.reuse, 0x10000, RZ ;  /* 0x000100001b227824 */ /* 0x040fe200078e00ff */
[----:B------:R-:W-:Y:S01]  /*3b80*/  LOP3.LUT R86, R27, 0xffff0000, RZ, 0xc0, !PT ;  /* 0xffff00001b567812 */ /* 0x000fe200078ec0ff */
[-C--:B------:R-:W-:Y:S01]  /*3b90*/  FMUL R21, R8, R65.reuse ;  /* 0x0000004108157220 */ /* 0x080fe20000400000 */
        /* <DEDUP_REMOVED lines=14> */
[----:B------:R-:W-:-:S07]  /*3c80*/  FMUL R86, R86, R65 ;  /* 0x0000004156567220 */ /* 0x000fce0000400000 */
.L_x_66:
[----:B------:R-:W-:Y:S05]  /*3c90*/  BSYNC B0 ;  /* 0x0000000000007941 */ /* 0x000fea0003800000 */
.L_x_65:
[----:B-1----:R-:W-:Y:S02]  /*3ca0*/  IMAD.U32 R4, RZ, RZ, UR10 ;  /* 0x0000000aff047e24 */ /* 0x002fe4000f8e00ff */
[C-C-:B------:R-:W-:Y:S01]  /*3cb0*/  FFMA R40, R60.reuse, R40, R15.reuse ;  /* 0x000000283c287223 */ /* 0x140fe2000000000f */
[C-C-:B------:R-:W-:Y:S01]  /*3cc0*/  FFMA R41, R60.reuse, R41, R15.reuse ;  /* 0x000000293c297223 */ /* 0x140fe2000000000f */
[C-C-:B------:R-:W-:Y:S01]  /*3cd0*/  FFMA R48, R60.reuse, R48, R15.reuse ;  /* 0x000000303c307223 */ /* 0x140fe2000000000f */
[C---:B------:R-:W-:Y:S01]  /*3ce0*/  FFMA R49, R60.reuse, R49, R15 ;  /* 0x000000313c317223 */ /* 0x040fe2000000000f */
[C-C-:B------:R-:W-:Y:S01]  /*3cf0*/  FFMA R42, R60.reuse, R42, R13.reuse ;  /* 0x0000002a3c2a7223 */ /* 0x140fe2000000000d */
[C---:B------:R-:W-:Y:S01]  /*3d00*/  FFMA R43, R60.reuse, R43, R13 ;  /* 0x0000002b3c2b7223 */ /* 0x040fe2000000000d */
[C-C-:B------:R-:W-:Y:S01]  /*3d10*/  FFMA R44, R60.reuse, R44, R15.reuse ;  /* 0x0000002c3c2c7223 */ /* 0x140fe2000000000f */
[C---:B------:R-:W-:Y:S01]  /*3d20*/  FFMA R45, R60.reuse, R45, R15 ;  /* 0x0000002d3c2d7223 */ /* 0x040fe2000000000f */
[C-C-:B------:R-:W-:Y:S01]  /*3d30*/  FFMA R46, R60.reuse, R46, R13.reuse ;  /* 0x0000002e3c2e7223 */ /* 0x140fe2000000000d */
[C-C-:B------:R-:W-:Y:S01]  /*3d40*/  FFMA R47, R60.reuse, R47, R13.reuse ;  /* 0x0000002f3c2f7223 */ /* 0x140fe2000000000d */
[C-C-:B------:R-:W-:Y:S01]  /*3d50*/  FFMA R50, R60.reuse, R50, R13.reuse ;  /* 0x000000323c327223 */ /* 0x140fe2000000000d */
[C-C-:B------:R-:W-:Y:S01]  /*3d60*/  FFMA R51, R60.reuse, R51, R13.reuse ;  /* 0x000000333c337223 */ /* 0x140fe2000000000d */
[C---:B------:R-:W-:Y:S01]  /*3d70*/  FFMA R54, R60.reuse, R54, R13 ;  /* 0x000000363c367223 */ /* 0x040fe2000000000d */
[C-C-:B------:R-:W-:Y:S01]  /*3d80*/  FFMA R52, R60.reuse, R52, R15.reuse ;  /* 0x000000343c347223 */ /* 0x140fe2000000000f */
[C---:B------:R-:W-:Y:S01]  /*3d90*/  FFMA R53, R60.reuse, R53, R15 ;  /* 0x000000353c357223 */ /* 0x040fe2000000000f */
[----:B------:R-:W-:Y:S01]  /*3da0*/  FFMA R13, R60, R55, R13 ;  /* 0x000000373c0d7223 */ /* 0x000fe2000000000d */
[----:B------:R-:W-:-:S02]  /*3db0*/  IMAD R3, R4, 0x1000, R81 ;  /* 0x0000100004037824 */ /* 0x000fc400078e0251 */
        /* <DEDUP_REMOVED lines=16> */
[----:B------:R-:W-:Y:S01]  /*3ec0*/  LEA R3, R3, UR50, 0x1 ;  /* 0x0000003203037c11 */ /* 0x000fe2000f8e08ff */
[----:B------:R-:W-:Y:S05]  /*3ed0*/  WARPSYNC.ALL ;  /* 0x0000000000007948 */ /* 0x000fea0003800000 */
[----:B------:R-:W-:Y:S01]  /*3ee0*/  F2FP.RELU.BF16.F32.PACK_AB R40, R41, R40 ;  /* 0x000000282928723e */ /* 0x000fe200000018ff */
[----:B------:R-:W-:Y:S01]  /*3ef0*/  BSSY B0, `(.L_x_70) ;  /* 0x000001d000007945 */ /* 0x000fe20003800000 */
[----:B------:R-:W-:-:S02]  /*3f00*/  F2FP.RELU.BF16.F32.PACK_AB R41, R43, R42 ;  /* 0x0000002a2b29723e */ /* 0x000fc400000018ff */
[----:B------:R-:W-:Y:S02]  /*3f10*/  F2FP.RELU.BF16.F32.PACK_AB R48, R49, R48 ;  /* 0x000000303130723e */ /* 0x000fe400000018ff */
[----:B------:R-:W-:Y:S02]  /*3f20*/  F2FP.RELU.BF16.F32.PACK_AB R42, R45, R44 ;  /* 0x0000002c2d2a723e */ /* 0x000fe400000018ff */
[----:B------:R-:W-:Y:S02]  /*3f30*/  F2FP.RELU.BF16.F32.PACK_AB R43, R47, R46 ;  /* 0x0000002e2f2b723e */ /* 0x000fe400000018ff */
[----:B------:R-:W-:Y:S02]  /*3f40*/  F2FP.RELU.BF16.F32.PACK_AB R49, R51, R50 ;  /* 0x000000323331723e */ /* 0x000fe400000018ff */
[----:B------:R-:W-:Y:S01]  /*3f50*/  F2FP.RELU.BF16.F32.PACK_AB R50, R53, R52 ;  /* 0x000000343532723e */ /* 0x000fe200000018ff */
[----:B------:R1:W-:Y:S01]  /*3f60*/  STSM.16.M88.4 [R3+0x200], R40 ;  /* 0x0002002803007844 */ /* 0x0003e20000000200 */
[----:B------:R-:W-:-:S02]  /*3f70*/  F2FP.RELU.BF16.F32.PACK_AB R51, R13, R54 ;  /* 0x000000360d33723e */ /* 0x000fc400000018ff */
        /* <DEDUP_REMOVED lines=13> */
[----:B------:R-:W-:Y:S02]  /*4050*/  UIADD3 UR4, UR4, 0x200, URZ ;  /* 0x0000020004047890 */ /* 0x000fe4000fffe03f */
[----:B------:R-:W-:Y:S01]  /*4060*/  UIADD3.X UR13, URZ, UR57, URZ, UP0, !UPT ;  /* 0x000000393f0d7290 */ /* 0x000fe200087fe43f */
[----:B------:R-:W-:Y:S01]  /*4070*/  UMOV UR6, UR46 ;  /* 0x0000002e00067c82 */ /* 0x000fe20008000000 */
[----:B------:R-:W-:-:S07]  /*4080*/  UMOV UR7, UR47 ;  /* 0x0000002f00077c82 */ /* 0x000fce0008000000 */
[----:B------:R2:W-:Y:S01]  /*4090*/  UTMASTG.3D [UR4], [UR12] ;  /* 0x000000040c0073b5 */ /* 0x0005e20008010000 */
[----:B------:R0:W-:Y:S01]  /*40a0*/  UTMACMDFLUSH ;  /* 0x00000000000079b7 */ /* 0x0001e20000000000 */
[----:B--2---:R-:W-:-:S04]  /*40b0*/  DEPBAR.LE SB0, 0x1 ;  /* 0x000080400000791a */ /* 0x004fc80000000000 */
.L_x_71:
[----:B------:R-:W-:Y:S05]  /*40c0*/  BSYNC B0 ;  /* 0x0000000000007941 */ /* 0x000fea0003800000 */
.L_x_70:
[----:B------:R-:W-:Y:S06]  /*40d0*/  BAR.SYNC.DEFER_BLOCKING 0x1, 0x100 ;  /* 0x0044000000007b1d */ /* 0x000fec0000010000 */
[----:B------:R-:W-:Y:S04]  /*40e0*/  BSSY B0, `(.L_x_72) ;  /* 0x0000009000007945 */ /* 0x000fe80003800000 */
[----:B------:R-:W-:Y:S05]  /*40f0*/  @P1 BRA `(.L_x_73) ;  /* 0x00000000001c1947 */ /* 0x000fea0003800000 */
[----:B------:R-:W-:-:S13]  /*4100*/  ISETP.NE.AND P0, PT, R67, 0x3, PT ;  /* 0x000000034300780c */ /* 0x000fda0003f05270 */
[----:B------:R-:W-:Y:S05]  /*4110*/  @!P0 BRA `(.L_x_74) ;  /* 0x0000000000048947 */ /* 0x000fea0003800000 */
[----:B------:R-:W-:Y:S01]  /*4120*/  BPT.TRAP 0x1 ;  /* 0x000000040000795c */ /* 0x000fe20000300000 */
.L_x_74:
[----:B------:R-:W-:-:S04]  /*4130*/  ULEA UR4, UR36, UR50, 0x3 ;  /* 0x0000003224047291 */ /* 0x000fc8000f8e183f */
[----:B------:R-:W-:-:S04]  /*4140*/  UIADD3 UR4, UR4, 0x98, URZ ;  /* 0x0000009804047890 */ /* 0x000fc8000fffe03f */
[----:B------:R-:W-:-:S09]  /*4150*/  UPRMT UR4, UR49, 0x654, UR4 ;  /* 0x0000065431047896 */ /* 0x000fd20008000004 */
[----:B------:R-:W-:Y:S03]  /*4160*/  SYNCS.ARRIVE.TRANS64.RED.A1T0 RZ, [UR4], RZ ;  /* 0x000000ffffff79a7 */ /* 0x000fe60008100404 */
.L_x_73:
[----:B------:R-:W-:Y:S05]  /*4170*/  BSYNC B0 ;  /* 0x0000000000007941 */ /* 0x000fea0003800000 */
.L_x_72:
[----:B------:R-:W-:Y:S01]  /*4180*/  IADD3 R16, P0, R16, UR52, RZ ;  /* 0x0000003410107c10 */ /* 0x000fe2000ff1e0ff */
[----:B------:R-:W-:Y:S01]  /*4190*/  ULDC.64 UR4, c[0x0][0x8f8] ;  /* 0x00023e0000047ab9 */ /* 0x000fe20000000a00 */
[----:B------:R-:W-:Y:S01]  /*41a0*/  UIADD3 UR36, UR36, 0x1, URZ ;  /* 0x0000000124247890 */ /* 0x000fe2000fffe03f */
[----:B-1----:R-:W-:Y:S01]  /*41b0*/  PRMT R3, RZ, 0x7610, R3 ;  /* 0x00007610ff037816 */ /* 0x002fe20000000003 */
[----:B------:R-:W-:Y:S01]  /*41c0*/  UMOV UR47, 0xffffffff ;  /* 0xffffffff002f7882 */ /* 0x000fe20000000000 */
[----:B------:R-:W-:Y:S01]  /*41d0*/  IADD3.X R17, R17, UR42, RZ, P0, !PT ;  /* 0x0000002a11117c10 */ /* 0x000fe200087fe4ff */
[----:B------:R-:W-:Y:S01]  /*41e0*/  UISETP.NE.AND UP0, UPT, UR36, 0x3, UPT ;  /* 0x000000032400788c */ /* 0x000fe2000bf05270 */
[----:B------:R-:W-:Y:S01]  /*41f0*/  ISETP.GE.U32.AND P0, PT, R16, UR4, PT ;  /* 0x0000000410007c0c */ /* 0x000fe2000bf06070 */
[----:B------:R-:W-:Y:S02]  /*4200*/  IMAD.MOV.U32 R64, RZ, RZ, -0x1 ;  /* 0xffffffffff407424 */ /* 0x000fe400078e00ff */
[----:B------:R-:W-:Y:S01]  /*4210*/  USEL UR36, UR36, URZ, UP0 ;  /* 0x0000003f24247287 */ /* 0x000fe20008000000 */
[----:B------:R-:W-:Y:S01]  /*4220*/  ISETP.GE.U32.AND.EX P0, PT, R17, UR5, PT, P0 ;  /* 0x0000000511007c0c */ /* 0x000fe2000bf06100 */
[----:B------:R-:W-:-:S12]  /*4230*/  IMAD.MOV.U32 R66, RZ, RZ, -0x1 ;  /* 0xffffffffff427424 */ /* 0x000fd800078e00ff */
[----:B------:R-:W-:Y:S05]  /*4240*/  @P0 BRA `(.L_x_75) ;  /* 0x0000000400680947 */ /* 0x000fea0003800000 */
[----:B------:R-:W1:Y:S01]  /*4250*/  S2R R23, SR_CTAID.X ;  /* 0x0000000000177919 */ /* 0x000e620000002500 */
[----:B------:R-:W2:Y:S01]  /*4260*/  LDC.64 R10, c[0x0][0x8d0] ;  /* 0x00023400ff0a7b82 */ /* 0x000ea20000000a00 */
[----:B------:R-:W-:Y:S01]  /*4270*/  ULDC UR4, c[0x0][0x150] ;  /* 0x0000540000047ab9 */ /* 0x000fe20000000800 */
[----:B------:R-:W-:Y:S01]  /*4280*/  IMAD.MOV.U32 R8, RZ, RZ, R16 ;  /* 0x000000ffff087224 */ /* 0x000fe200078e0010 */
[----:B------:R-:W3:Y:S01]  /*4290*/  S2R R25, SR_CTAID.Y ;  /* 0x0000000000197919 */ /* 0x000ee20000002600 */
[----:B------:R-:W-:-:S04]  /*42a0*/  IMAD.MOV.U32 R9, RZ, RZ, R17 ;  /* 0x000000ffff097224 */ /* 0x000fc800078e0011 */
[----:B------:R-:W4:Y:S08]  /*42b0*/  LDC R26, c[0x0][0x144] ;  /* 0x00005100ff1a7b82 */ /* 0x000f300000000800 */
[----:B------:R-:W3:Y:S08]  /*42c0*/  LDC R12, c[0x0][0x8d8] ;  /* 0x00023600ff0c7b82 */ /* 0x000ef00000000800 */
[----:B------:R-:W3:Y:S01]  /*42d0*/  LDC.64 R20, c[0x0][0x8c8] ;  /* 0x00023200ff147b82 */ /* 0x000ee20000000a00 */
[----:B--2---:R-:W-:-:S04]  /*42e0*/  ISETP.NE.U32.AND P0, PT, R10, RZ, PT ;  /* 0x000000ff0a00720c */ /* 0x004fc80003f05070 */
[----:B------:R-:W-:Y:S02]  /*42f0*/  ISETP.NE.AND.EX P0, PT, R11, RZ, PT, P0 ;  /* 0x000000ff0b00720c */ /* 0x000fe40003f05300 */
[----:B-1----:R-:W-:-:S05]  /*4300*/  I2FP.F32.U32 R3, R23 ;  /* 0x0000001700037245 */ /* 0x002fca0000201000 */
[----:B------:R-:W-:-:S04]  /*4310*/  FMUL R3, R3, UR4 ;  /* 0x0000000403037c20 */ /* 0x000fc80008400000 */
[----:B------:R1:W2:Y:S02]  /*4320*/  F2I.U32.TRUNC.NTZ R24, R3 ;  /* 0x0000000300187305 */ /* 0x0002a4000020f000 */
[----:B----4-:R-:W-:Y:S05]  /*4330*/  @!P0 BRA `(.L_x_76) ;  /* 0x0000000000288947 */ /* 0x010fea0003800000 */
[----:B-1----:R-:W1:Y:S02]  /*4340*/  LDC R3, c[0x0][0x8dc] ;  /* 0x00023700ff037b82 */ /* 0x002e640000000800 */
[----:B-1----:R-:W-:-:S05]  /*4350*/  IADD3 R3, P0, R16, R3, RZ ;  /* 0x0000000310037210 */ /* 0x002fca0007f1e0ff */
        /* <DEDUP_REMOVED lines=8> */
.L_x_76:
[-CC-:B---3--:R-:W-:Y:S01]  /*43e0*/  SHF.R.U64 R32, R8, R12.reuse, R9.reuse ;  /* 0x0000000c08207219 */ /* 0x188fe20000001209 */
[----:B------:R-:W3:Y:S01]  /*43f0*/  LDC.64 R14, c[0x0][0x8e8] ;  /* 0x00023a00ff0e7b82 */ /* 0x000ee20000000a00 */
[----:B-1----:R-:W-:Y:S01]  /*4400*/  SHF.R.U32.HI R3, RZ, R12, R9 ;  /* 0x0000000cff037219 */ /* 0x002fe20000011609 */
[----:B--2---:R-:W-:Y:S01]  /*4410*/  IMAD.MOV R24, RZ, RZ, -R24 ;  /* 0x000000ffff187224 */ /* 0x004fe200078e0a18 */
[----:B------:R-:W-:Y:S01]  /*4420*/  IADD3 R7, P0, RZ, -R32, RZ ;  /* 0x80000020ff077210 */ /* 0x000fe20007f1e0ff */
[----:B------:R-:W-:Y:S02]  /*4430*/  ULDC UR4, c[0x0][0x154] ;  /* 0x0000550000047ab9 */ /* 0x000fe40000000800 */
[----:B------:R-:W-:Y:S02]  /*4440*/  IMAD R23, R26, R24, R23 ;  /* 0x000000181a177224 */ /* 0x000fe400078e0217 */
[----:B------:R-:W1:Y:S01]  /*4450*/  LDC R8, c[0x0][0x8c0] ;  /* 0x00023000ff087b82 */ /* 0x000e620000000800 */
[----:B------:R-:W-:-:S02]  /*4460*/  IMAD.X R3, RZ, RZ, ~R3, P0 ;  /* 0x000000ffff037224 */ /* 0x000fc400000e0e03 */
[----:B------:R-:W-:-:S04]  /*4470*/  IMAD.WIDE.U32 R4, R7, R20, R16 ;  /* 0x0000001407047225 */ /* 0x000fc800078e0010 */
[----:B------:R-:W-:Y:S01]  /*4480*/  IMAD R6, R3, R20, RZ ;  /* 0x0000001403067224 */ /* 0x000fe200078e02ff */
[----:B------:R-:W2:Y:S03]  /*4490*/  LDC R28, c[0x0][0x8b0] ;  /* 0x00022c00ff1c7b82 */ /* 0x000ea60000000800 */
[----:B------:R-:W-:Y:S02]  /*44a0*/  IMAD R3, R7, R21, R6 ;  /* 0x0000001507037224 */ /* 0x000fe400078e0206 */
[----:B------:R-:W-:Y:S02]  /*44b0*/  IMAD.MOV.U32 R7, RZ, RZ, 0x1 ;  /* 0x00000001ff077424 */ /* 0x000fe400078e00ff */
[----:B------:R-:W-:Y:S01]  /*44c0*/  IMAD.IADD R3, R5, 0x1, R3 ;  /* 0x0000000105037824 */ /* 0x000fe200078e0203 */
[----:B------:R-:W4:Y:S01]  /*44d0*/  LDC R30, c[0x0][0x900] ;  /* 0x00024000ff1e7b82 */ /* 0x000f220000000800 */
[----:B------:R-:W-:-:S02]  /*44e0*/  I2FP.F32.U32 R5, R25 ;  /* 0x0000001900057245 */ /* 0x000fc40000201000 */
[----:B---3--:R-:W-:-:S03]  /*44f0*/  ISETP.NE.U32.AND P0, PT, R14, RZ, PT ;  /* 0x000000ff0e00720c */ /* 0x008fc60003f05070 */
[----:B------:R-:W-:Y:S01]  /*4500*/  FMUL R6, R5, UR4 ;  /* 0x0000000405067c20 */ /* 0x000fe20008400000 */
[----:B------:R-:W-:Y:S01]  /*4510*/  ISETP.NE.AND.EX P0, PT, R15, RZ, PT, P0 ;  /* 0x000000ff0f00720c */ /* 0x000fe20003f05300 */
[----:B------:R-:W3:Y:S01]  /*4520*/  LDC R24, c[0x0][0x148] ;  /* 0x00005200ff187b82 */ /* 0x000ee20000000800 */
[-CC-:B-1----:R-:W-:Y:S01]  /*4530*/  SHF.R.U64 R12, R4, R8.reuse, R3.reuse ;  /* 0x00000008040c7219 */ /* 0x182fe20000001203 */
[----:B------:R1:W1:Y:S01]  /*4540*/  F2I.U32.TRUNC.NTZ R20, R6 ;  /* 0x0000000600147305 */ /* 0x000262000020f000 */
[----:B------:R-:W-:Y:S01]  /*4550*/  SHF.R.U32.HI R3, RZ, R8, R3 ;  /* 0x00000008ff037219 */ /* 0x000fe20000011603 */
[----:B------:R-:W-:-:S04]  /*4560*/  IMAD.MOV.U32 R5, RZ, RZ, -0x1 ;  /* 0xffffffffff057424 */ /* 0x000fc800078e00ff */
[----:B------:R-:W1:Y:S01]  /*4570*/  LDC R21, c[0x0][0x8a8] ;  /* 0x00022a00ff157b82 */ /* 0x000e620000000800 */
[-CC-:B--2---:R-:W-:Y:S02]  /*4580*/  SHF.R.U64 R10, R12, R28.reuse, R3.reuse ;  /* 0x0000001c0c0a7219 */ /* 0x184fe40000001203 */
[----:B------:R-:W-:-:S05]  /*4590*/  SHF.R.U32.HI R3, RZ, R28, R3 ;  /* 0x0000001cff037219 */ /* 0x000fca0000011603 */
[----:B------:R-:W2:Y:S01]  /*45a0*/  LDC R26, c[0x0][0x8f0] ;  /* 0x00023c00ff1a7b82 */ /* 0x000ea20000000800 */
[-C--:B----4-:R-:W-:Y:S02]  /*45b0*/  SHF.L.U32 R4, R5, R30.reuse, RZ ;  /* 0x0000001e05047219 */ /* 0x090fe400000006ff */
[-CC-:B------:R-:W-:Y:S02]  /*45c0*/  SHF.R.U64 R13, R10, R30.reuse, R3.reuse ;  /* 0x0000001e0a0d7219 */ /* 0x180fe40000001203 */
[----:B------:R-:W-:Y:S02]  /*45d0*/  SHF.R.U32.HI R5, RZ, R30, R3 ;  /* 0x0000001eff057219 */ /* 0x000fe40000011603 */
[----:B------:R-:W-:Y:S01]  /*45e0*/  LOP3.LUT R27, RZ, R4, RZ, 0x33, !PT ;  /* 0x00000004ff1b7212 */ /* 0x000fe200078e33ff */
[----:B------:R-:W4:Y:S01]  /*45f0*/  LDC R29, c[0x0][0x8e0] ;  /* 0x00023800ff1d7b82 */ /* 0x000f220000000800 */
[----:B------:R-:W-:Y:S01]  /*4600*/  SHF.L.U32 R30, R7, R30, RZ ;  /* 0x0000001e071e7219 */ /* 0x000fe200000006ff */
[----:B------:R-:W-:-:S06]  /*4610*/  IMAD.MOV.U32 R4, RZ, RZ, R13 ;  /* 0x000000ffff047224 */ /* 0x000fcc00078e000d */
[----:B------:R-:W1:Y:S01]  /*4620*/  LDC R31, c[0x0][0x8b8] ;  /* 0x00022e00ff1f7b82 */ /* 0x000e620000000800 */
[----:B------:R-:W-:Y:S05]  /*4630*/  @!P0 BRA `(.L_x_77) ;  /* 0x0000000000288947 */ /* 0x000fea0003800000 */
[----:B------:R-:W5:Y:S02]  /*4640*/  LDC R4, c[0x0][0x8f4] ;  /* 0x00023d00ff047b82 */ /* 0x000f640000000800 */
[----:B-----5:R-:W-:-:S05]  /*4650*/  IADD3 R3, P0, R13, R4, RZ ;  /* 0x000000040d037210 */ /* 0x020fca0007f1e0ff */
[----:B------:R-:W-:-:S04]  /*4660*/  IMAD.X R11, RZ, RZ, R5, P0 ;  /* 0x000000ffff0b7224 */ /* 0x000fc800000e0605 */
[----:B------:R-:W-:-:S04]  /*4670*/  IMAD.WIDE.U32 R4, R11, R14, RZ ;  /* 0x0000000e0b047225 */ /* 0x000fc800078e00ff */
[----:B-1----:R-:W-:-:S04]  /*4680*/  IMAD.WIDE.U32 R6, P0, R3, R15, R4 ;  /* 0x0000000f03067225 */ /* 0x002fc80007800004 */
[----:B------:R-:W-:-:S04]  /*4690*/  IMAD.WIDE.U32 R4, R3, R14, RZ ;  /* 0x0000000e03047225 */ /* 0x000fc800078e00ff */
[----:B------:R-:W-:Y:S01]  /*46a0*/  IMAD.X R9, RZ, RZ, RZ, P0 ;  /* 0x000000ffff097224 */ /* 0x000fe200000e06ff */
[----:B------:R-:W-:Y:S01]  /*46b0*/  IADD3 RZ, P0, R5, R6, RZ ;  /* 0x0000000605ff7210 */ /* 0x000fe20007f1e0ff */
[----:B------:R-:W-:-:S04]  /*46c0*/  IMAD.MOV.U32 R8, RZ, RZ, R7 ;  /* 0x000000ffff087224 */ /* 0x000fc800078e0007 */
[----:B------:R-:W-:-:S08]  /*46d0*/  IMAD.WIDE.U32.X R4, R11, R15, R8, P0 ;  /* 0x0000000f0b047225 */ /* 0x000fd000000e0408 */
.L_x_77:
[----:B------:R-:W-:Y:S01]  /*46e0*/  ISETP.NE.AND P0, PT, R2, 0x1, PT ;  /* 0x000000010200780c */ /* 0x000fe20003f05270 */
[----:B-1----:R-:W-:Y:S01]  /*46f0*/  IMAD.MOV R20, RZ, RZ, -R20 ;  /* 0x000000ffff147224 */ /* 0x002fe200078e0a14 */
[----:B--2---:R-:W-:Y:S01]  /*4700*/  SHF.R.U64 R3, R4, R26, R5 ;  /* 0x0000001a04037219 */ /* 0x004fe20000001205 */
[----:B------:R-:W-:Y:S01]  /*4710*/  VIADD R5, R21, 0xffffffff ;  /* 0xffffffff15057836 */ /* 0x000fe20000000000 */
[----:B------:R-:W-:Y:S02]  /*4720*/  LOP3.LUT R64, R10, R27, RZ, 0xc0, !PT ;  /* 0x0000001b0a407212 */ /* 0x000fe400078ec0ff */
[----:B------:R-:W-:Y:S01]  /*4730*/  R2UR UR47, R32 ;  /* 0x00000000202f72ca */ /* 0x000fe200000e0000 */
[----:B------:R-:W-:Y:S01]  /*4740*/  IMAD.MOV R4, RZ, RZ, -R3 ;  /* 0x000000ffff047224 */ /* 0x000fe200078e0a03 */
[----:B------:R-:W-:Y:S01]  /*4750*/  LOP3.LUT R12, R12, R5, RZ, 0xc0, !PT ;  /* 0x000000050c0c7212 */ /* 0x000fe200078ec0ff */
[----:B------:R-:W-:Y:S02]  /*4760*/  IMAD R64, R30, R3, R64 ;  /* 0x000000031e407224 */ /* 0x000fe400078e0240 */
[----:B----4-:R-:W-:-:S02]  /*4770*/  IMAD R3, R4, R29, R13 ;  /* 0x0000001d04037224 */ /* 0x010fc400078e020d */
[----:B---3--:R-:W-:Y:S02]  /*4780*/  @P0 IMAD R23, R24, R20, R25 ;  /* 0x0000001418170224 */ /* 0x008fe400078e0219 */
[----:B------:R-:W-:Y:S02]  /*4790*/  IMAD R3, R3, R21, R12 ;  /* 0x0000001503037224 */ /* 0x000fe400078e020c */
[----:B------:R-:W-:Y:S02]  /*47a0*/  IMAD R64, R64, R31, R23 ;  /* 0x0000001f40407224 */ /* 0x000fe400078e0217 */
[----:B------:R-:W-:-:S03]  /*47b0*/  IMAD.MOV.U32 R4, RZ, RZ, 0x1 ;  /* 0x00000001ff047424 */ /* 0x000fc600078e00ff */
[----:B------:R-:W-:Y:S02]  /*47c0*/  SEL R66, R3, R64, !P0 ;  /* 0x0000004003427207 */ /* 0x000fe40004000000 */
[----:B------:R-:W-:Y:S02]  /*47d0*/  SEL R64, R64, R3, !P0 ;  /* 0x0000000340407207 */ /* 0x000fe40004000000 */
[----:B------:R-:W-:-:S07]  /*47e0*/  PRMT R3, R4, 0x7610, R3 ;  /* 0x0000761004037816 */ /* 0x000fce0000000003 */
.L_x_75:
[----:B------:R-:W-:Y:S01]  /*47f0*/  UIADD3 UR40, UR10, 0x1, URZ ;  /* 0x000000010a287890 */ /* 0x000fe2000fffe03f */
[----:B------:R-:W-:Y:S01]  /*4800*/  LOP3.LUT P0, RZ, R3, 0xff, RZ, 0xc0, !PT ;  /* 0x000000ff03ff7812 */ /* 0x000fe2000780c0ff */
[----:B------:R-:W-:Y:S01]  /*4810*/  ULOP3.LUT UR39, UR8, 0x7, URZ, 0xc0, !UPT ;  /* 0x0000000708277892 */ /* 0x000fe2000f8ec03f */
[----:B------:R-:W-:Y:S01]  /*4820*/  IMAD.MOV.U32 R65, RZ, RZ, R0 ;  /* 0x000000ffff417224 */ /* 0x000fe200078e0000 */
[----:B------:R-:W-:Y:S02]  /*4830*/  UISETP.NE.AND UP0, UPT, UR40, 0x3, UPT ;  /* 0x000000032800788c */ /* 0x000fe4000bf05270 */
[----:B------:R-:W-:Y:S02]  /*4840*/  UIADD3 UR37, UR37, 0x2, URZ ;  /* 0x0000000225257890 */ /* 0x000fe4000fffe03f */
[----:B------:R-:W-:Y:S02]  /*4850*/  USEL UR43, URZ, 0x1, UP0 ;  /* 0x000000013f2b7887 */ /* 0x000fe40008000000 */
[----:B------:R-:W-:-:S02]  /*4860*/  USEL UR40, UR40, URZ, UP0 ;  /* 0x0000003f28287287 */ /* 0x000fc40008000000 */
[----:B------:R-:W-:Y:S02]  /*4870*/  ULOP3.LUT UR43, UR9, UR43, URZ, 0x3c, !UPT ;  /* 0x0000002b092b7292 */ /* 0x000fe4000f8e3c3f */
[----:B------:R-:W-:Y:S10]  /*4880*/  @P0 BRA `(.L_x_78) ;  /* 0xffffffcc00d00947 */ /* 0x000ff4000383ffff */
[----:B------:R-:W-:-:S13]  /*4890*/  PLOP3.LUT P0, PT, PT, PT, PT, 0x8, 0x0 ;  /* 0x000000000000781c */ /* 0x000fda0003f0e170 */
.L_x_23:
[----:B------:R-:W-:Y:S05]  /*48a0*/  @P0 BRA `(.L_x_15) ;  /* 0x0000002800bc0947 */ /* 0x000fea0003800000 */
[----:B------:R-:W-:Y:S01]  /*48b0*/  ULDC.64 UR6, c[0x0][0x588] ;  /* 0x0001620000067ab9 */ /* 0x000fe20000000a00 */
[----:B------:R-:W-:Y:S01]  /*48c0*/  ISETP.NE.U32.AND P1, PT, R77, RZ, PT ;  /* 0x000000ff4d00720c */ /* 0x000fe20003f25070 */
[----:B------:R-:W-:-:S04]  /*48d0*/  DEPBAR.LE SB0, 0x0 ;  /* 0x000080000000791a */ /* 0x000fc80000000000 */
[----:B------:R-:W-:Y:S01]  /*48e0*/  ISETP.NE.U32.AND P0, PT, RZ, UR6, PT ;  /* 0x00000006ff007c0c */ /* 0x000fe2000bf05070 */
[----:B------:R-:W-:Y:S01]  /*48f0*/  BSSY B0, `(.L_x_79) ;  /* 0x0000015000007945 */ /* 0x000fe20003800000 */
[----:B------:R-:W-:Y:S02]  /*4900*/  ISETP.NE.AND.EX P1, PT, R79, RZ, PT, P1 ;  /* 0x000000ff4f00720c */ /* 0x000fe40003f25310 */
[----:B------:R-:W-:-:S13]  /*4910*/  ISETP.NE.AND.EX P0, PT, RZ, UR7, PT, P0 ;  /* 0x00000007ff007c0c */ /* 0x000fda000bf05300 */
[----:B------:R-:W-:Y:S05]  /*4920*/  @P0 BRA P1, `(.L_x_80) ;  /* 0x0000000000440947 */ /* 0x000fea0000800000 */
[----:B------:R-:W-:-:S04]  /*4930*/  ISETP.NE.U32.AND P0, PT, R77, RZ, PT ;  /* 0x000000ff4d00720c */ /* 0x000fc80003f05070 */
[----:B------:R-:W-:-:S13]  /*4940*/  ISETP.NE.AND.EX P0, PT, R79, RZ, PT, P0 ;  /* 0x000000ff4f00720c */ /* 0x000fda0003f05300 */
[----:B------:R-:W-:Y:S05]  /*4950*/  @!P0 BRA `(.L_x_81) ;  /* 0x00000000002c8947 */ /* 0x000fea0003800000 */
[----:B------:R-:W-:-:S13]  /*4960*/  LOP3.LUT P0, RZ, R58, 0xff, RZ, 0xc0, !PT ;  /* 0x000000ff3aff7812 */ /* 0x000fda000780c0ff */
[----:B------:R-:W-:Y:S05]  /*4970*/  @!P0 BRA `(.L_x_82) ;  /* 0x0000000000108947 */ /* 0x000fea0003800000 */
[----:B-----5:R-:W-:-:S13]  /*4980*/  FSETP.NEU.AND P0, PT, R59, RZ, PT ;  /* 0x000000ff3b00720b */ /* 0x020fda0003f0d000 */
[----:B------:R-:W-:Y:S05]  /*4990*/  @!P0 BREAK B0 ;  /* 0x0000000000008942 */ /* 0x000fea0003800000 */
[----:B------:R-:W-:Y:S05]  /*49a0*/  @P0 BRA `(.L_x_80) ;  /* 0x0000000000240947 */ /* 0x000fea0003800000 */
[----:B------:R-:W-:Y:S05]  /*49b0*/  BRA `(.L_x_15) ;  /* 0x0000002800787947 */ /* 0x000fea0003800000 */
.L_x_82:
[----:B------:R-:W-:-:S04]  /*49c0*/  ISETP.NE.U32.AND P0, PT, RZ, UR6, PT ;  /* 0x00000006ff007c0c */ /* 0x000fc8000bf05070 */
[----:B------:R-:W-:-:S13]  /*49d0*/  ISETP.NE.AND.EX P0, PT, RZ, UR7, PT, P0 ;  /* 0x00000007ff007c0c */ /* 0x000fda000bf05300 */
[----:B------:R-:W-:Y:S05]  /*49e0*/  @!P0 BREAK B0 ;  /* 0x0000000000008942 */ /* 0x000fea0003800000 */
[----:B------:R-:W-:Y:S05]  /*49f0*/  @P0 BRA `(.L_x_80) ;  /* 0x0000000000100947 */ /* 0x000fea0003800000 */
[----:B------:R-:W-:Y:S05]  /*4a00*/  BRA `(.L_x_15) ;  /* 0x0000002800647947 */ /* 0x000fea0003800000 */
.L_x_81:
[----:B-----5:R-:W-:-:S13]  /*4a10*/  FSETP.NEU.AND P0, PT, R59, RZ, PT ;  /* 0x000000ff3b00720b */ /* 0x020fda0003f0d000 */
[----:B------:R-:W-:Y:S05]  /*4a20*/  @!P0 BREAK B0 ;  /* 0x0000000000008942 */ /* 0x000fea0003800000 */
[----:B------:R-:W-:Y:S05]  /*4a30*/  @!P0 BRA `(.L_x_15) ;  /* 0x0000002800588947 */ /* 0x000fea0003800000 */
.L_x_80:
[----:B-1----:R-:W-:Y:S05]  /*4a40*/  BSYNC B0 ;  /* 0x0000000000007941 */ /* 0x002fea0003800000 */
.L_x_79:
[----:B------:R-:W-:-:S04]  /*4a50*/  LOP3.LUT R19, R19, 0x1, RZ, 0xfc, !PT ;  /* 0x0000000113137812 */ /* 0x000fc800078efcff */
[----:B------:R-:W-:-:S13]  /*4a60*/  ISETP.NE.AND P0, PT, R19, 0x3, PT ;  /* 0x000000031300780c */ /* 0x000fda0003f05270 */
[----:B------:R-:W-:Y:S05]  /*4a70*/  @!P0 BRA `(.L_x_83) ;  /* 0x0000000000048947 */ /* 0x000fea0003800000 */
[----:B------:R-:W-:Y:S01]  /*4a80*/  BPT.TRAP 0x1 ;  /* 0x000000040000795c */ /* 0x000fe20000300000 */
.L_x_83:
[----:B------:R-:W1:Y:S01]  /*4a90*/  S2UR UR5, SR_CgaCtaId ;  /* 0x00000000000579c3 */ /* 0x000e620000008800 */
[----:B------:R-:W-:Y:S02]  /*4aa0*/  UMOV UR4, 0x400 ;  /* 0x0000040000047882 */ /* 0x000fe40000000000 */
[----:B-1----:R-:W-:-:S04]  /*4ab0*/  ULEA UR4, UR5, UR4, 0x18 ;  /* 0x0000000405047291 */ /* 0x002fc8000f8ec03f */
[----:B------:R-:W-:-:S04]  /*4ac0*/  ULEA UR4, UR36, UR4, 0x3 ;  /* 0x0000000424047291 */ /* 0x000fc8000f8e183f */
[----:B------:R-:W-:-:S04]  /*4ad0*/  UIADD3 UR4, UR4, 0x98, URZ ;  /* 0x0000009804047890 */ /* 0x000fc8000fffe03f */
[----:B------:R-:W-:-:S09]  /*4ae0*/  UPRMT UR4, UR5, 0x654, UR4 ;  /* 0x0000065405047896 */ /* 0x000fd20008000004 */
[----:B------:R-:W-:Y:S01]  /*4af0*/  SYNCS.ARRIVE.TRANS64.RED.A1T0 RZ, [UR4], RZ ;  /* 0x000000ffffff79a7 */ /* 0x000fe20008100404 */
[----:B------:R-:W-:Y:S05]  /*4b00*/  BRA `(.L_x_15) ;  /* 0x0000002800247947 */ /* 0x000fea0003800000 */
.L_x_14:
[----:B------:R-:W-:Y:S01]  /*4b10*/  ULDC.64 UR4, c[0x0][0x8f8] ;  /* 0x00023e0000047ab9 */ /* 0x000fe20000000a00 */
[----:B------:R-:W-:Y:S01]  /*4b20*/  PRMT R8, RZ, 0x7610, R8 ;  /* 0x00007610ff087816 */ /* 0x000fe20000000008 */
[----:B------:R-:W-:Y:S01]  /*4b30*/  IMAD.MOV.U32 R21, RZ, RZ, -0x1 ;  /* 0xffffffffff157424 */ /* 0x000fe200078e00ff */
[----:B------:R-:W-:Y:S01]  /*4b40*/  ISETP.GE.U32.AND P1, PT, R16, UR4, PT ;  /* 0x0000000410007c0c */ /* 0x000fe2000bf26070 */
[----:B------:R-:W-:Y:S02]  /*4b50*/  IMAD.MOV.U32 R20, RZ, RZ, -0x1 ;  /* 0xffffffffff147424 */ /* 0x000fe400078e00ff */
[----:B------:R-:W-:Y:S01]  /*4b60*/  IMAD.MOV.U32 R13, RZ, RZ, -0x1 ;  /* 0xffffffffff0d7424 */ /* 0x000fe200078e00ff */
[----:B------:R-:W-:-:S13]  /*4b70*/  ISETP.GE.U32.AND.EX P1, PT, R17, UR5, PT, P1 ;  /* 0x0000000511007c0c */ /* 0x000fda000bf26110 */
        /* <DEDUP_REMOVED lines=19> */
.L_x_85:
[----:B------:R-:W2:Y:S01]  /*4cb0*/  LDC.64 R30, c[0x0][0x8e8] ;  /* 0x00023a00ff1e7b82 */ /* 0x000ea20000000a00 */
[-CC-:B------:R-:W-:Y:S01]  /*4cc0*/  SHF.R.U64 R24, R14, R8.reuse, R15.reuse ;  /* 0x000000080e187219 */ /* 0x180fe2000000120f */
[----:B------:R-:W-:Y:S01]  /*4cd0*/  IMAD.MOV.U32 R34, RZ, RZ, 0x1 ;  /* 0x00000001ff227424 */ /* 0x000fe200078e00ff */
[----:B------:R-:W-:Y:S02]  /*4ce0*/  SHF.R.U32.HI R8, RZ, R8, R15 ;  /* 0x00000008ff087219 */ /* 0x000fe4000001160f */
[----:B------:R-:W-:-:S03]  /*4cf0*/  IADD3 R13, P1, RZ, -R24, RZ ;  /* 0x80000018ff0d7210 */ /* 0x000fc60007f3e0ff */
[----:B------:R-:W3:Y:S02]  /*4d00*/  LDC R12, c[0x0][0x8c0] ;  /* 0x00023000ff0c7b82 */ /* 0x000ee40000000800 */
[----:B------:R-:W-:-:S04]  /*4d10*/  IMAD.X R11, RZ, RZ, ~R8, P1 ;  /* 0x000000ffff0b7224 */ /* 0x000fc800008e0e08 */
[-C--:B------:R-:W-:Y:S02]  /*4d20*/  IMAD R8, R11, R26.reuse, RZ ;  /* 0x0000001a0b087224 */ /* 0x080fe400078e02ff */
[----:B------:R-:W4:Y:S01]  /*4d30*/  LDC R14, c[0x0][0x8b0] ;  /* 0x00022c00ff0e7b82 */ /* 0x000f220000000800 */
[----:B------:R-:W-:-:S04]  /*4d40*/  IMAD.WIDE.U32 R10, R13, R26, R16 ;  /* 0x0000001a0d0a7225 */ /* 0x000fc800078e0010 */
[----:B------:R-:W-:-:S03]  /*4d50*/  IMAD R13, R13, R27, R8 ;  /* 0x0000001b0d0d7224 */ /* 0x000fc600078e0208 */
[----:B------:R-:W5:Y:S01]  /*4d60*/  LDC R29, c[0x0][0x900] ;  /* 0x00024000ff1d7b82 */ /* 0x000f620000000800 */
[----:B------:R-:W-:Y:S01]  /*4d70*/  IMAD.IADD R11, R11, 0x1, R13 ;  /* 0x000000010b0b7824 */ /* 0x000fe200078e020d */
[----:B--2---:R-:W-:-:S04]  /*4d80*/  ISETP.NE.U32.AND P1, PT, R30, RZ, PT ;  /* 0x000000ff1e00720c */ /* 0x004fc80003f25070 */
[----:B------:R-:W-:Y:S02]  /*4d90*/  ISETP.NE.AND.EX P1, PT, R31, RZ, PT, P1 ;  /* 0x000000ff1f00720c */ /* 0x000fe40003f25310 */
[----:B------:R-:W2:Y:S01]  /*4da0*/  LDC R26, c[0x0][0x8a8] ;  /* 0x00022a00ff1a7b82 */ /* 0x000ea20000000800 */
[-CC-:B---3--:R-:W-:Y:S01]  /*4db0*/  SHF.R.U64 R20, R10, R12.reuse, R11.reuse ;  /* 0x0000000c0a147219 */ /* 0x188fe2000000120b */
[----:B------:R-:W-:Y:S01]  /*4dc0*/  IMAD.MOV.U32 R10, RZ, RZ, -0x1 ;  /* 0xffffffffff0a7424 */ /* 0x000fe200078e00ff */
[----:B------:R-:W-:-:S05]  /*4dd0*/  SHF.R.U32.HI R11, RZ, R12, R11 ;  /* 0x0000000cff0b7219 */ /* 0x000fca000001160b */
[----:B------:R-:W3:Y:S01]  /*4de0*/  LDC R28, c[0x0][0x8f0] ;  /* 0x00023c00ff1c7b82 */ /* 0x000ee20000000800 */
[-CC-:B----4-:R-:W-:Y:S02]  /*4df0*/  SHF.R.U64 R25, R20, R14.reuse, R11.reuse ;  /* 0x0000000e14197219 */ /* 0x190fe4000000120b */
[----:B------:R-:W-:-:S05]  /*4e00*/  SHF.R.U32.HI R8, RZ, R14, R11 ;  /* 0x0000000eff087219 */ /* 0x000fca000001160b */
[----:B------:R-:W4:Y:S01]  /*4e10*/  LDC R32, c[0x0][0x8e0] ;  /* 0x00023800ff207b82 */ /* 0x000f220000000800 */
[-C--:B-----5:R-:W-:Y:S02]  /*4e20*/  SHF.L.U32 R10, R10, R29.reuse, RZ ;  /* 0x0000001d0a0a7219 */ /* 0x0a0fe400000006ff */
[-CC-:B------:R-:W-:Y:S02]  /*4e30*/  SHF.R.U64 R27, R25, R29.reuse, R8.reuse ;  /* 0x0000001d191b7219 */ /* 0x180fe40000001208 */
[----:B------:R-:W-:Y:S02]  /*4e40*/  LOP3.LUT R36, RZ, R10, RZ, 0x33, !PT ;  /* 0x0000000aff247212 */ /* 0x000fe400078e33ff */
[----:B------:R-:W-:Y:S01]  /*4e50*/  SHF.R.U32.HI R11, RZ, R29, R8 ;  /* 0x0000001dff0b7219 */ /* 0x000fe20000011608 */
[----:B------:R-:W1:Y:S01]  /*4e60*/  LDC R33, c[0x0][0x8b8] ;  /* 0x00022e00ff217b82 */ /* 0x000e620000000800 */
[----:B------:R-:W-:Y:S01]  /*4e70*/  IMAD.MOV.U32 R10, RZ, RZ, R27 ;  /* 0x000000ffff0a7224 */ /* 0x000fe200078e001b */
[----:B------:R-:W-:Y:S06]  /*4e80*/  @!P1 BRA `(.L_x_86) ;  /* 0x0000000000289947 */ /* 0x000fec0003800000 */
        /* <DEDUP_REMOVED lines=10> */
.L_x_86:
[----:B------:R-:W-:Y:S01]  /*4f30*/  ISETP.NE.AND P1, PT, R2, 0x1, PT ;  /* 0x000000010200780c */ /* 0x000fe20003f25270 */
[----:B------:R-:W-:Y:S01]  /*4f40*/  IMAD.MOV.U32 R13, RZ, RZ, R24 ;  /* 0x000000ffff0d7224 */ /* 0x000fe200078e0018 */
[----:B---3--:R-:W-:Y:S01]  /*4f50*/  SHF.R.U64 R8, R10, R28, R11 ;  /* 0x0000001c0a087219 */ /* 0x008fe2000000120b */
[----:B--2---:R-:W-:Y:S01]  /*4f60*/  VIADD R11, R26, 0xffffffff ;  /* 0xffffffff1a0b7836 */ /* 0x004fe20000000000 */
[----:B------:R-:W-:Y:S02]  /*4f70*/  SHF.L.U32 R34, R34, R29, RZ ;  /* 0x0000001d22227219 */ /* 0x000fe400000006ff */
[----:B------:R-:W-:Y:S01]  /*4f80*/  LOP3.LUT R7, R25, R36, RZ, 0xc0, !PT ;  /* 0x0000002419077212 */ /* 0x000fe200078ec0ff */
[----:B------:R-:W-:-:S04]  /*4f90*/  IMAD.MOV R10, RZ, RZ, -R8 ;  /* 0x000000ffff0a7224 */ /* 0x000fc800078e0a08 */
[----:B------:R-:W-:Y:S01]  /*4fa0*/  IMAD R8, R34, R8, R7 ;  /* 0x0000000822087224 */ /* 0x000fe200078e0207 */
[----:B------:R-:W-:Y:S01]  /*4fb0*/  LOP3.LUT R7, R20, R11, RZ, 0xc0, !PT ;  /* 0x0000000b14077212 */ /* 0x000fe200078ec0ff */
[----:B------:R-:W-:Y:S02]  /*4fc0*/  @P1 IMAD R3, R9, R23, R6 ;  /* 0x0000001709031224 */ /* 0x000fe400078e0206 */
[----:B----4-:R-:W-:Y:S02]  /*4fd0*/  IMAD R6, R10, R32, R27 ;  /* 0x000000200a067224 */ /* 0x010fe400078e021b */
[----:B-1----:R-:W-:Y:S02]  /*4fe0*/  IMAD R3, R8, R33, R3 ;  /* 0x0000002108037224 */ /* 0x002fe400078e0203 */
[----:B------:R-:W-:Y:S02]  /*4ff0*/  IMAD R6, R6, R26, R7 ;  /* 0x0000001a06067224 */ /* 0x000fe400078e0207 */
[----:B------:R-:W-:-:S03]  /*5000*/  IMAD.MOV.U32 R8, RZ, RZ, 0x1 ;  /* 0x00000001ff087424 */ /* 0x000fc600078e00ff */
[----:B------:R-:W-:Y:S02]  /*5010*/  SEL R20, R6, R3, !P1 ;  /* 0x0000000306147207 */ /* 0x000fe40004800000 */
[----:B------:R-:W-:-:S07]  /*5020*/  SEL R21, R3, R6, !P1 ;  /* 0x0000000603157207 */ /* 0x000fce0004800000 */
.L_x_84:
[----:B------:R-:W-:-:S08]  /*5030*/  NOP ;  /* 0x0000000000007918 */ /* 0x000fd00000000000 */
[----:B------:R-:W2:-:S00]  /*5040*/  USETMAXREG.DEALLOC.CTAPOOL 0x28 ;  /* 0x00000028000079c8 */ /* 0x000e8000080e0500 */
[----:B--2---:R-:W-:-:S13]  /*5050*/  ISETP.NE.AND P1, PT, R0, 0x1, PT ;  /* 0x000000010000780c */ /* 0x004fda0003f25270 */
[----:B------:R-:W-:Y:S05]  /*5060*/  @!P1 BRA `(.L_x_15) ;  /* 0x0000002000cc9947 */ /* 0x000fea0003800000 */
[----:B------:R-:W-:Y:S05]  /*5070*/  @!P4 BRA `(.L_x_87) ;  /* 0x000000100050c947 */ /* 0x000fea0003800000 */
[----:B------:R-:W-:-:S13]  /*5080*/  ISETP.NE.OR P0, PT, R0, 0x2, P0 ;  /* 0x000000020000780c */ /* 0x000fda0000705670 */
[----:B------:R-:W-:Y:S05]  /*5090*/  @P0 BRA `(.L_x_15) ;  /* 0x0000002000c00947 */ /* 0x000fea0003800000 */
[----:B------:R-:W-:-:S13]  /*50a0*/  LOP3.LUT P1, RZ, R8, 0xff, RZ, 0xc0, !PT ;  /* 0x000000ff08ff7812 */ /* 0x000fda000782c0ff */
[----:B------:R-:W-:Y:S05]  /*50b0*/  @!P1 BRA `(.L_x_88) ;  /* 0x0000000000189947 */ /* 0x000fea0003800000 */
[----:B------:R-:W-:Y:S01]  /*50c0*/  UMOV UR4, 0x400 ;  /* 0x0000040000047882 */ /* 0x000fe20000000000 */
[----:B------:R-:W-:Y:S01]  /*50d0*/  IMAD.MOV.U32 R0, RZ, RZ, RZ ;  /* 0x000000ffff007224 */ /* 0x000fe200078e00ff */
[----:B-1----:R-:W-:-:S04]  /*50e0*/  ULEA UR4, UR41, UR4, 0x18 ;  /* 0x0000000429047291 */ /* 0x002fc8000f8ec03f */
[----:B------:R-:W-:-:S05]  /*50f0*/  SHF.L.U32 R0, R0, 0x1f, RZ ;  /* 0x0000001f00007819 */ /* 0x000fca00000006ff */
[----:B------:R-:W1:Y:S02]  /*5100*/  SYNCS.PHASECHK.TRANS64.TRYWAIT P0, [UR4+0xb8], R0 ;  /* 0x0000b800ff0075a7 */ /* 0x000e640008000144 */
[----:B-1----:R-:W-:Y:S05]  /*5110*/  @!P0 BRA `(.L_x_89) ;  /* 0x0000002000fc8947 */ /* 0x002fea0003800000 */
.L_x_88:
[----:B-1----:R-:W-:Y:S01]  /*5120*/  PRMT R0, RZ, 0x7610, R0 ;  /* 0x00007610ff007816 */ /* 0x002fe20000000000 */
[----:B------:R-:W-:Y:S06]  /*5130*/  @P3 BRA `(.L_x_90) ;  /* 0x0000000000243947 */ /* 0x000fec0003800000 */
[----:B------:R-:W-:Y:S02]  /*5140*/  ULDC.64 UR4, c[0x0][0x588] ;  /* 0x0001620000047ab9 */ /* 0x000fe40000000a00 */
[----:B------:R-:W-:-:S04]  /*5150*/  ISETP.NE.U32.AND P0, PT, RZ, UR4, PT ;  /* 0x00000004ff007c0c */ /* 0x000fc8000bf05070 */
[----:B------:R-:W-:-:S13]  /*5160*/  ISETP.NE.AND.EX P0, PT, RZ, UR5, PT, P0 ;  /* 0x00000005ff007c0c */ /* 0x000fda000bf05300 */
[----:B------:R-:W-:Y:S05]  /*5170*/  @!P0 BRA `(.L_x_91) ;  /* 0x00000000000c8947 */ /* 0x000fea0003800000 */
[----:B------:R2:W5:Y:S01]  /*5180*/  LDG.E R3, desc[UR54][R4.64] ;  /* 0x0000003604037981 */ /* 0x000562000c1e1900 */
[----:B------:R-:W-:Y:S01]  /*5190*/  IMAD.MOV.U32 R0, RZ, RZ, 0x1 ;  /* 0x00000001ff007424 */ /* 0x000fe200078e00ff */
[----:B------:R-:W-:Y:S06]  /*51a0*/  BRA `(.L_x_90) ;  /* 0x0000000000087947 */ /* 0x000fec0003800000 */
.L_x_91:
[----:B------:R-:W1:Y:S01]  /*51b0*/  LDC R3, c[0x0][0x580] ;  /* 0x00016000ff037b82 */ /* 0x000e620000000800 */
[----:B------:R-:W-:-:S07]  /*51c0*/  IMAD.MOV.U32 R0, RZ, RZ, 0x1 ;  /* 0x00000001ff007424 */ /* 0x000fce00078e00ff */
.L_x_90:
[----:B------:R-:W-:Y:S01]  /*51d0*/  UMOV UR4, URZ ;  /* 0x0000003f00047c82 */ /* 0x000fe20008000000 */
[----:B------:R-:W-:Y:S01]  /*51e0*/  IMAD.MOV.U32 R8, RZ, RZ, 0x1 ;  /* 0x00000001ff087424 */ /* 0x000fe200078e00ff */
[----:B------:R-:W-:Y:S06]  /*51f0*/  @!P1 BRA `(.L_x_92) ;  /* 0x0000000c004c9947 */ /* 0x000fec0003800000 */
[----:B------:R-:W3:Y:S01]  /*5200*/  LDC R9, c[0x0][0x900] ;  /* 0x00024000ff097b82 */ /* 0x000ee20000000800 */
[----:B--2---:R-:W-:Y:S01]  /*5210*/  IMAD.MOV.U32 R4, RZ, RZ, -0x1 ;  /* 0xffffffffff047424 */ /* 0x004fe200078e00ff */
[----:B------:R-:W-:Y:S01]  /*5220*/  LOP3.LUT R10, R19, 0x2, RZ, 0xfc, !PT ;  /* 0x00000002130a7812 */ /* 0x000fe200078efcff */
[----:B------:R-:W-:Y:S01]  /*5230*/  IMAD.MOV.U32 R6, RZ, RZ, 0x1 ;  /* 0x00000001ff067424 */ /* 0x000fe200078e00ff */
[----:B------:R-:W-:Y:S01]  /*5240*/  ULDC.64 UR14, c[0x0][0x198] ;  /* 0x00006600000e7ab9 */ /* 0x000fe20000000a00 */
[----:B------:R-:W-:Y:S01]  /*5250*/  IMAD.MOV.U32 R8, RZ, RZ, 0x1 ;  /* 0x00000001ff087424 */ /* 0x000fe200078e00ff */
[----:B------:R-:W-:Y:S01]  /*5260*/  UMOV UR4, URZ ;  /* 0x0000003f00047c82 */ /* 0x000fe20008000000 */
[----:B------:R-:W-:Y:S01]  /*5270*/  ULDC.64 UR22, c[0x0][0x588] ;  /* 0x0001620000167ab9 */ /* 0x000fe20000000a00 */
[----:B------:R-:W2:Y:S01]  /*5280*/  LDC R11, c[0x0][0x8a8] ;  /* 0x00022a00ff0b7b82 */ /* 0x000ea20000000800 */
[----:B------:R-:W-:Y:S01]  /*5290*/  ULDC.64 UR24, c[0x0][0x8f8] ;  /* 0x00023e0000187ab9 */ /* 0x000fe20000000a00 */
[----:B------:R-:W-:Y:S01]  /*52a0*/  ULDC.64 UR26, c[0x0][0x590] ;  /* 0x00016400001a7ab9 */ /* 0x000fe20000000a00 */
[----:B---3--:R-:W-:-:S02]  /*52b0*/  SHF.L.U32 R4, R4, R9, RZ ;  /* 0x0000000904047219 */ /* 0x008fc400000006ff */
[----:B------:R-:W-:Y:S02]  /*52c0*/  SHF.L.U32 R9, R6, R9, RZ ;  /* 0x0000000906097219 */ /* 0x000fe400000006ff */
[----:B------:R-:W-:Y:S01]  /*52d0*/  LOP3.LUT R12, RZ, R4, RZ, 0x33, !PT ;  /* 0x00000004ff0c7212 */ /* 0x000fe200078e33ff */
[----:B--2---:R-:W-:-:S07]  /*52e0*/  VIADD R11, R11, 0xffffffff ;  /* 0xffffffff0b0b7836 */ /* 0x004fce0000000000 */
.L_x_112:
[----:B------:R-:W-:Y:S02]  /*52f0*/  ISETP.NE.U32.AND P0, PT, RZ, UR26, PT ;  /* 0x0000001aff007c0c */ /* 0x000fe4000bf05070 */
[----:B------:R-:W-:Y:S02]  /*5300*/  R2UR UR19, R21 ;  /* 0x00000000151372ca */ /* 0x000fe400000e0000 */
[----:B------:R-:W-:Y:S02]  /*5310*/  R2UR UR18, R20 ;  /* 0x00000000141272ca */ /* 0x000fe400000e0000 */
[----:B------:R-:W-:-:S09]  /*5320*/  ISETP.NE.AND.EX P0, PT, RZ, UR27, PT, P0 ;  /* 0x0000001bff007c0c */ /* 0x000fd2000bf05300 */
[----:B------:R-:W-:Y:S02]  /*5330*/  USHF.L.U32 UR19, UR19, 0x7, URZ ;  /* 0x0000000713137899 */ /* 0x000fe4000800063f */
[----:B------:R-:W-:Y:S02]  /*5340*/  USHF.L.U32 UR18, UR18, 0x6, URZ ;  /* 0x0000000612127899 */ /* 0x000fe4000800063f */
[----:B------:R-:W-:Y:S10]  /*5350*/  @!P0 BRA `(.L_x_93) ;  /* 0x00000000002c8947 */ /* 0x000ff40003800000 */
[----:B------:R-:W-:-:S04]  /*5360*/  ISETP.NE.U32.AND P1, PT, RZ, UR22, PT ;  /* 0x00000016ff007c0c */ /* 0x000fc8000bf25070 */
[----:B------:R-:W-:-:S13]  /*5370*/  ISETP.NE.AND.EX P1, PT, RZ, UR23, PT, P1 ;  /* 0x00000017ff007c0c */ /* 0x000fda000bf25310 */
[----:B------:R-:W-:Y:S05]  /*5380*/  @!P1 BRA `(.L_x_94) ;  /* 0x0000000000189947 */ /* 0x000fea0003800000 */
[----:B------:R-:W2:Y:S01]  /*5390*/  LDC.64 R4, c[0x0][0x588] ;  /* 0x00016200ff047b82 */ /* 0x000ea20000000a00 */
[----:B-1---5:R-:W-:-:S04]  /*53a0*/  IMAD R3, R13, UR26, RZ ;  /* 0x0000001a0d037c24 */ /* 0x022fc8000f8e02ff */
[----:B--2---:R-:W-:-:S05]  /*53b0*/  IMAD.WIDE R4, R3, 0x4, R4 ;  /* 0x0000000403047825 */ /* 0x004fca00078e0204 */
[----:B------:R3:W5:Y:S01]  /*53c0*/  LDG.E R3, desc[UR54][R4.64] ;  /* 0x0000003604037981 */ /* 0x000762000c1e1900 */
[----:B------:R-:W-:Y:S01]  /*53d0*/  IMAD.MOV.U32 R0, RZ, RZ, 0x1 ;  /* 0x00000001ff007424 */ /* 0x000fe200078e00ff */
[----:B------:R-:W-:Y:S06]  /*53e0*/  BRA `(.L_x_93) ;  /* 0x0000000000087947 */ /* 0x000fec0003800000 */
.L_x_94:
[----:B-1---5:R-:W2:Y:S01]  /*53f0*/  LDC R3, c[0x0][0x580] ;  /* 0x00016000ff037b82 */ /* 0x022ea20000000800 */
[----:B------:R-:W-:-:S07]  /*5400*/  IMAD.MOV.U32 R0, RZ, RZ, 0x1 ;  /* 0x00000001ff007424 */ /* 0x000fce00078e00ff */
.L_x_93:
[----:B------:R-:W-:Y:S05]  /*5410*/  @!P0 BRA `(.L_x_95) ;  /* 0x00000000001c8947 */ /* 0x000fea0003800000 */
[----:B------:R-:W-:-:S13]  /*5420*/  LOP3.LUT P2, RZ, R0, 0xff, RZ, 0xc0, !PT ;  /* 0x000000ff00ff7812 */ /* 0x000fda000784c0ff */
[----:B---3--:R-:W3:Y:S02]  /*5430*/  @!P2 LDC.64 R4, c[0x0][0x588] ;  /* 0x00016200ff04ab82 */ /* 0x008ee40000000a00 */
[----:B---3--:R-:W-:-:S04]  /*5440*/  @!P2 ISETP.NE.U32.AND P0, PT, R4, RZ, PT ;  /* 0x000000ff0400a20c */ /* 0x008fc80003f05070 */
[----:B------:R-:W-:Y:S02]  /*5450*/  @!P2 ISETP.NE.AND.EX P1, PT, R5, RZ, PT, P0 ;  /* 0x000000ff0500a20c */ /* 0x000fe40003f25300 */
[----:B-12--5:R-:W-:Y:S02]  /*5460*/  @P2 FSETP.EQ.AND P0, PT, R3, RZ, PT ;  /* 0x000000ff0300220b */ /* 0x026fe40003f02000 */
[----:B------:R-:W-:Y:S01]  /*5470*/  @!P2 PLOP3.LUT P0, PT, P1, PT, PT, 0x8, 0x0 ;  /* 0x000000000000a81c */ /* 0x000fe20000f0e170 */
[----:B------:R-:W-:-:S12]  /*5480*/  BRA `(.L_x_96) ;  /* 0x0000000000047947 */ /* 0x000fd80003800000 */
.L_x_95:
[----:B-12--5:R-:W-:-:S13]  /*5490*/  FSETP.EQ.AND P0, PT, R3, RZ, PT ;  /* 0x000000ff0300720b */ /* 0x026fda0003f02000 */
.L_x_96:
[----:B------:R-:W-:Y:S02]  /*54a0*/  ISETP.NE.AND P2, PT, R10, 0x3, PT ;  /* 0x000000030a00780c */ /* 0x000fe40003f45270 */
[----:B------:R-:W-:-:S04]  /*54b0*/  ELECT P1, URZ, PT ;  /* 0x00000000003f782f */ /* 0x000fc80003820000 */
[----:B------:R-:W-:-:S07]  /*54c0*/  PLOP3.LUT P0, PT, P1, P0, PT, 0x20, 0x0 ;  /* 0x000000000000781c */ /* 0x000fce0000f00470 */
[----:B------:R-:W-:Y:S06]  /*54d0*/  @!P2 BRA `(.L_x_97) ;  /* 0x000000000004a947 */ /* 0x000fec0003800000 */
[----:B------:R-:W-:Y:S01]  /*54e0*/  BPT.TRAP 0x1 ;  /* 0x000000040000795c */ /* 0x000fe20000300000 */
.L_x_97:
[----:B------:R-:W1:Y:S01]  /*54f0*/  S2UR UR41, SR_CgaCtaId ;  /* 0x00000000002979c3 */ /* 0x000e620000008800 */
[----:B------:R-:W-:Y:S01]  /*5500*/  UMOV UR5, 0x400 ;  /* 0x0000040000057882 */ /* 0x000fe20000000000 */
[----:B---3--:R-:W-:Y:S01]  /*5510*/  SHF.L.U32 R4, R8, 0x1f, RZ ;  /* 0x0000001f08047819 */ /* 0x008fe200000006ff */
[----:B-1----:R-:W-:-:S04]  /*5520*/  ULEA UR6, UR41, UR5, 0x18 ;  /* 0x0000000529067291 */ /* 0x002fc8000f8ec03f */
[----:B------:R-:W-:-:S09]  /*5530*/  ULEA UR5, UR4, UR6, 0x3 ;  /* 0x0000000604057291 */ /* 0x000fd2000f8e183f */
[----:B------:R-:W1:Y:S02]  /*5540*/  SYNCS.PHASECHK.TRANS64.TRYWAIT P1, [UR5+0x98], R4 ;  /* 0x00009804ff0075a7 */ /* 0x000e640008020145 */
[----:B-1----:R-:W-:Y:S05]  /*5550*/  @!P1 BRA `(.L_x_98) ;  /* 0x0000002000049947 */ /* 0x002fea0003800000 */
.L_x_143:
[----:B------:R-:W-:Y:S04]  /*5560*/  BSSY B0, `(.L_x_99) ;  /* 0x000000f000007945 */ /* 0x000fe80003800000 */
[----:B------:R-:W-:Y:S05]  /*5570*/  @!P0 BRA `(.L_x_100) ;  /* 0x0000000000348947 */ /* 0x000fea0003800000 */
[----:B------:R-:W-:Y:S01]  /*5580*/  ULEA UR16, UR4, UR6, 0xd ;  /* 0x0000000604107291 */ /* 0x000fe2000f8e683f */
[----:B------:R-:W-:Y:S01]  /*5590*/  R2UR UR20, R13 ;  /* 0x000000000d1472ca */ /* 0x000fe200000e0000 */
[----:B------:R-:W-:Y:S02]  /*55a0*/  UIADD3 UR8, UP0, UR14, 0x3f0, URZ ;  /* 0x000003f00e087890 */ /* 0x000fe4000ff1e03f */
[----:B------:R-:W-:Y:S02]  /*55b0*/  UIADD3 UR17, UR5, 0x80, URZ ;  /* 0x0000008005117890 */ /* 0x000fe4000fffe03f */
[----:B------:R-:W-:Y:S02]  /*55c0*/  UIADD3 UR16, UR16, 0x200, URZ ;  /* 0x0000020010107890 */ /* 0x000fe4000fffe03f */
[----:B------:R-:W-:Y:S01]  /*55d0*/  UIADD3.X UR9, URZ, UR15, URZ, UP0, !UPT ;  /* 0x0000000f3f097290 */ /* 0x000fe200087fe43f */
[----:B------:R-:W-:Y:S01]  /*55e0*/  UMOV UR10, 0x0 ;  /* 0x00000000000a7882 */ /* 0x000fe20000000000 */
[----:B------:R-:W-:-:S07]  /*55f0*/  UMOV UR11, 0x10000000 ;  /* 0x10000000000b7882 */ /* 0x000fce0000000000 */
[----:B------:R2:W-:Y:S02]  /*5600*/  UTMALDG.3D [UR16], [UR8], desc[UR10] ;  /* 0x00000a10080075b4 */ /* 0x0005e40008011000 */
[----:B--2---:R-:W-:Y:S05]  /*5610*/  @!P2 BRA `(.L_x_101) ;  /* 0x000000000004a947 */ /* 0x004fea0003800000 */
[----:B------:R-:W-:Y:S01]  /*5620*/  BPT.TRAP 0x1 ;  /* 0x000000040000795c */ /* 0x000fe20000300000 */
.L_x_101:
[----:B-1----:R-:W1:Y:S02]  /*5630*/  LDC R4, c[0x0][0x800] ;  /* 0x00020000ff047b82 */ /* 0x002e640000000800 */
[----:B-1----:R2:W-:Y:S02]  /*5640*/  SYNCS.ARRIVE.TRANS64.RED.A0TR RZ, [UR5+0x80], R4 ;  /* 0x00008004ffff79a7 */ /* 0x0025e40008300405 */
.L_x_100:
[----:B------:R-:W-:Y:S05]  /*5650*/  BSYNC B0 ;  /* 0x0000000000007941 */ /* 0x000fea0003800000 */
.L_x_99:
[----:B------:R-:W-:Y:S05]  /*5660*/  @!P2 BRA `(.L_x_102) ;  /* 0x000000000004a947 */ /* 0x000fea0003800000 */
[----:B------:R-:W-:Y:S01]  /*5670*/  BPT.TRAP 0x1 ;  /* 0x000000040000795c */ /* 0x000fe20000300000 */
.L_x_102:
[----:B------:R-:W-:Y:S02]  /*5680*/  UIADD3 UR5, UR5, 0x80, URZ ;  /* 0x0000008005057890 */ /* 0x000fe4000fffe03f */
[----:B------:R-:W-:Y:S02]  /*5690*/  UIADD3 UR4, UR4, 0x1, URZ ;  /* 0x0000000104047890 */ /* 0x000fe4000fffe03f */
[----:B------:R-:W-:Y:S02]  /*56a0*/  UPRMT UR5, UR41, 0x654, UR5 ;  /* 0x0000065429057896 */ /* 0x000fe40008000005 */
[----:B------:R-:W-:-:S04]  /*56b0*/  UISETP.NE.AND UP0, UPT, UR4, 0x3, UPT ;  /* 0x000000030400788c */ /* 0x000fc8000bf05270 */
[----:B------:R-:W-:-:S03]  /*56c0*/  USEL UR7, URZ, 0x1, UP0 ;  /* 0x000000013f077887 */ /* 0x000fc60008000000 */
[----:B------:R-:W-:Y:S01]  /*56d0*/  SYNCS.ARRIVE.TRANS64.RED.A1T0 RZ, [UR5], RZ ;  /* 0x000000ffffff79a7 */ /* 0x000fe20008100405 */
[----:B------:R-:W-:Y:S02]  /*56e0*/  USEL UR5, UR4, URZ, UP0 ;  /* 0x0000003f04057287 */ /* 0x000fe40008000000 */
[----:B------:R-:W-:Y:S01]  /*56f0*/  LOP3.LUT R8, R8, UR7, RZ, 0x3c, !PT ;  /* 0x0000000708087c12 */ /* 0x000fe2000f8e3cff */
[----:B------:R-:W-:Y:S09]  /*5700*/  @!P2 BRA `(.L_x_103) ;  /* 0x000000000004a947 */ /* 0x000ff20003800000 */
[----:B------:R-:W-:Y:S01]  /*5710*/  BPT.TRAP 0x1 ;  /* 0x000000040000795c */ /* 0x000fe20000300000 */
.L_x_103:
[----:B------:R-:W-:Y:S01]  /*5720*/  ULEA UR4, UR5, UR6, 0x3 ;  /* 0x0000000605047291 */ /* 0x000fe2000f8e183f */
[----:B-12---:R-:W-:-:S08]  /*5730*/  SHF.L.U32 R4, R8, 0x1f, RZ ;  /* 0x0000001f08047819 */ /* 0x006fd000000006ff */
[----:B------:R-:W1:Y:S02]  /*5740*/  SYNCS.PHASECHK.TRANS64.TRYWAIT P1, [UR4+0x98], R4 ;  /* 0x00009804ff0075a7 */ /* 0x000e640008020144 */
[----:B-1----:R-:W-:Y:S05]  /*5750*/  @!P1 BRA `(.L_x_104) ;  /* 0x0000001c009c9947 */ /* 0x002fea0003800000 */
.L_x_144:
[----:B------:R-:W-:Y:S04]  /*5760*/  BSSY B0, `(.L_x_105) ;  /* 0x0000011000007945 */ /* 0x000fe80003800000 */
[----:B------:R-:W-:Y:S05]  /*5770*/  @!P0 BRA `(.L_x_106) ;  /* 0x00000000003c8947 */ /* 0x000fea0003800000 */
[----:B------:R-:W-:Y:S01]  /*5780*/  ULEA UR8, UR5, UR6, 0xd ;  /* 0x0000000605087291 */ /* 0x000fe2000f8e683f */
[----:B------:R-:W-:Y:S01]  /*5790*/  R2UR UR12, R13 ;  /* 0x000000000d0c72ca */ /* 0x000fe200000e0000 */
[----:B------:R-:W-:Y:S02]  /*57a0*/  UIADD3 UR16, UP0, UR14, 0x3f0, URZ ;  /* 0x000003f00e107890 */ /* 0x000fe4000ff1e03f */
[----:B------:R-:W-:Y:S02]  /*57b0*/  UIADD3 UR10, UR18, 0x20, URZ ;  /* 0x00000020120a7890 */ /* 0x000fe4000fffe03f */
[----:B------:R-:W-:Y:S02]  /*57c0*/  UIADD3 UR9, UR4, 0x80, URZ ;  /* 0x0000008004097890 */ /* 0x000fe4000fffe03f */
[----:B------:R-:W-:Y:S02]  /*57d0*/  UIADD3 UR8, UR8, 0x200, URZ ;  /* 0x0000020008087890 */ /* 0x000fe4000fffe03f */
[----:B------:R-:W-:Y:S01]  /*57e0*/  UIADD3.X UR17, URZ, UR15, URZ, UP0, !UPT ;  /* 0x0000000f3f117290 */ /* 0x000fe200087fe43f */
[----:B------:R-:W-:Y:S01]  /*57f0*/  UMOV UR20, 0x0 ;  /* 0x0000000000147882 */ /* 0x000fe20000000000 */
[----:B------:R-:W-:Y:S01]  /*5800*/  UMOV UR21, 0x10000000 ;  /* 0x1000000000157882 */ /* 0x000fe20000000000 */
[----:B------:R-:W-:-:S06]  /*5810*/  UMOV UR11, UR19 ;  /* 0x00000013000b7c82 */ /* 0x000fcc0008000000 */
[----:B------:R2:W-:Y:S02]  /*5820*/  UTMALDG.3D [UR8], [UR16], desc[UR20] ;  /* 0x00001408100075b4 */ /* 0x0005e40008011000 */
[----:B--2---:R-:W-:Y:S05]  /*5830*/  @!P2 BRA `(.L_x_107) ;  /* 0x000000000004a947 */ /* 0x004fea0003800000 */
[----:B------:R-:W-:Y:S01]  /*5840*/  BPT.TRAP 0x1 ;  /* 0x000000040000795c */ /* 0x000fe20000300000 */
.L_x_107:
[----:B-1----:R-:W1:Y:S02]  /*5850*/  LDC R4, c[0x0][0x800] ;  /* 0x00020000ff047b82 */ /* 0x002e640000000800 */
[----:B-1----:R2:W-:Y:S02]  /*5860*/  SYNCS.ARRIVE.TRANS64.RED.A0TR RZ, [UR4+0x80], R4 ;  /* 0x00008004ffff79a7 */ /* 0x0025e40008300404 */
.L_x_106:
[----:B------:R-:W-:Y:S05]  /*5870*/  BSYNC B0 ;  /* 0x0000000000007941 */ /* 0x000fea0003800000 */
.L_x_105:
[----:B------:R-:W-:Y:S05]  /*5880*/  @!P2 BRA `(.L_x_108) ;  /* 0x000000000004a947 */ /* 0x000fea0003800000 */
[----:B------:R-:W-:Y:S01]  /*5890*/  BPT.TRAP 0x1 ;  /* 0x000000040000795c */ /* 0x000fe20000300000 */
.L_x_108:
[----:B------:R-:W-:Y:S01]  /*58a0*/  UIADD3 UR4, UR4, 0x80, URZ ;  /* 0x0000008004047890 */ /* 0x000fe2000fffe03f */
[----:B------:R-:W-:Y:S01]  /*58b0*/  IADD3 R16, P0, R16, UR52, RZ ;  /* 0x0000003410107c10 */ /* 0x000fe2000ff1e0ff */
[----:B------:R-:W-:Y:S01]  /*58c0*/  IMAD.MOV.U32 R21, RZ, RZ, -0x1 ;  /* 0xffffffffff157424 */ /* 0x000fe200078e00ff */
[----:B-12---:R-:W-:Y:S01]  /*58d0*/  PRMT R4, RZ, 0x7610, R4 ;  /* 0x00007610ff047816 */ /* 0x006fe20000000004 */
[----:B------:R-:W-:Y:S01]  /*58e0*/  UPRMT UR4, UR41, 0x654, UR4 ;  /* 0x0000065429047896 */ /* 0x000fe20008000004 */
[----:B------:R-:W-:Y:S01]  /*58f0*/  IADD3.X R17, R17, UR42, RZ, P0, !PT ;  /* 0x0000002a11117c10 */ /* 0x000fe200087fe4ff */
[----:B------:R-:W-:Y:S01]  /*5900*/  IMAD.MOV.U32 R20, RZ, RZ, -0x1 ;  /* 0xffffffffff147424 */ /* 0x000fe200078e00ff */
[----:B------:R-:W-:Y:S01]  /*5910*/  ISETP.GE.U32.AND P0, PT, R16, UR24, PT ;  /* 0x0000001810007c0c */ /* 0x000fe2000bf06070 */
[----:B------:R-:W-:-:S03]  /*5920*/  IMAD.MOV.U32 R13, RZ, RZ, -0x1 ;  /* 0xffffffffff0d7424 */ /* 0x000fc600078e00ff */
[----:B------:R-:W-:Y:S02]  /*5930*/  ISETP.GE.U32.AND.EX P0, PT, R17, UR25, PT, P0 ;  /* 0x0000001911007c0c */ /* 0x000fe4000bf06100 */
[----:B------:R-:W-:Y:S01]  /*5940*/  SYNCS.ARRIVE.TRANS64.RED.A1T0 RZ, [UR4], RZ ;  /* 0x000000ffffff79a7 */ /* 0x000fe20008100404 */
[----:B------:R-:W-:-:S04]  /*5950*/  UIADD3 UR4, UR5, 0x1, URZ ;  /* 0x0000000105047890 */ /* 0x000fc8000fffe03f */
[----:B------:R-:W-:-:S04]  /*5960*/  UISETP.NE.AND UP0, UPT, UR4, 0x3, UPT ;  /* 0x000000030400788c */ /* 0x000fc8000bf05270 */
[----:B------:R-:W-:Y:S02]  /*5970*/  USEL UR5, URZ, 0x1, UP0 ;  /* 0x000000013f057887 */ /* 0x000fe40008000000 */
[----:B------:R-:W-:-:S04]  /*5980*/  USEL UR4, UR4, URZ, UP0 ;  /* 0x0000003f04047287 */ /* 0x000fc80008000000 */
[----:B------:R-:W-:Y:S01]  /*5990*/  LOP3.LUT R8, R8, UR5, RZ, 0x3c, !PT ;  /* 0x0000000508087c12 */ /* 0x000fe2000f8e3cff */
[----:B------:R-:W-:Y:S07]  /*59a0*/  @P0 BRA `(.L_x_109) ;  /* 0x0000000400580947 */ /* 0x000fee0003800000 */
[----:B------:R-:W1:Y:S01]  /*59b0*/  S2R R13, SR_CTAID.X ;  /* 0x00000000000d7919 */ /* 0x000e620000002500 */
[----:B------:R-:W2:Y:S01]  /*59c0*/  LDC.64 R14, c[0x0][0x8d0] ;  /* 0x00023400ff0e7b82 */ /* 0x000ea20000000a00 */
[----:B------:R-:W-:Y:S01]  /*59d0*/  ULDC UR5, c[0x0][0x150] ;  /* 0x0000540000057ab9 */ /* 0x000fe20000000800 */
[----:B------:R-:W-:Y:S01]  /*59e0*/  IMAD.MOV.U32 R22, RZ, RZ, R17 ;  /* 0x000000ffff167224 */ /* 0x000fe200078e0011 */
[----:B------:R-:W3:Y:S05]  /*59f0*/  S2R R20, SR_CTAID.Y ;  /* 0x0000000000147919 */ /* 0x000eea0000002600 */
[----:B------:R-:W4:Y:S08]  /*5a00*/  LDC R6, c[0x0][0x144] ;  /* 0x00005100ff067b82 */ /* 0x000f300000000800 */
[----:B------:R-:W4:Y:S01]  /*5a10*/  LDC R21, c[0x0][0x8d8] ;  /* 0x00023600ff157b82 */ /* 0x000f220000000800 */
[----:B--2---:R-:W-:-:S04]  /*5a20*/  ISETP.NE.U32.AND P0, PT, R14, RZ, PT ;  /* 0x000000ff0e00720c */ /* 0x004fc80003f05070 */
[----:B------:R-:W-:Y:S02]  /*5a30*/  ISETP.NE.AND.EX P0, PT, R15, RZ, PT, P0 ;  /* 0x000000ff0f00720c */ /* 0x000fe40003f05300 */
[----:B-1----:R-:W-:Y:S02]  /*5a40*/  I2FP.F32.U32 R4, R13 ;  /* 0x0000000d00047245 */ /* 0x002fe40000201000 */
[----:B---3--:R-:W-:-:S03]  /*5a50*/  I2FP.F32.U32 R18, R20 ;  /* 0x0000001400127245 */ /* 0x008fc60000201000 */
[----:B------:R-:W-:-:S06]  /*5a60*/  FMUL R4, R4, UR5 ;  /* 0x0000000504047c20 */ /* 0x000fcc0008400000 */
[----:B------:R-:W1:Y:S02]  /*5a70*/  F2I.U32.TRUNC.NTZ R4, R4 ;  /* 0x0000000400047305 */ /* 0x000e64000020f000 */
[----:B-1----:R-:W-:-:S04]  /*5a80*/  IMAD.MOV R5, RZ, RZ, -R4 ;  /* 0x000000ffff057224 */ /* 0x002fc800078e0a04 */
[----:B----4-:R-:W-:Y:S02]  /*5a90*/  IMAD R13, R6, R5, R13 ;  /* 0x00000005060d7224 */ /* 0x010fe400078e020d */
[----:B------:R-:W-:Y:S01]  /*5aa0*/  IMAD.MOV.U32 R6, RZ, RZ, R16 ;  /* 0x000000ffff067224 */ /* 0x000fe200078e0010 */
[----:B------:R-:W-:Y:S06]  /*5ab0*/  @!P0 BRA `(.L_x_110) ;  /* 0x0000000000308947 */ /* 0x000fec0003800000 */
[----:B------:R-:W1:Y:S02]  /*5ac0*/  LDC R5, c[0x0][0x8dc] ;  /* 0x00023700ff057b82 */ /* 0x000e640000000800 */
[----:B-1----:R-:W-:-:S05]  /*5ad0*/  IADD3 R5, P0, R16, R5, RZ ;  /* 0x0000000510057210 */ /* 0x002fca0007f1e0ff */
[----:B------:R-:W-:-:S04]  /*5ae0*/  IMAD.X R23, RZ, RZ, R17, P0 ;  /* 0x000000ffff177224 */ /* 0x000fc800000e0611 */
[----:B------:R-:W-:-:S04]  /*5af0*/  IMAD.WIDE.U32 R6, R23, R14, RZ ;  /* 0x0000000e17067225 */ /* 0x000fc800078e00ff */
[----:B------:R-:W-:-:S04]  /*5b00*/  IMAD.WIDE.U32 R6, P0, R5, R15, R6 ;  /* 0x0000000f05067225 */ /* 0x000fc80007800006 */
[----:B------:R-:W-:-:S04]  /*5b10*/  IMAD.WIDE.U32 R4, R5, R14, RZ ;  /* 0x0000000e05047225 */ /* 0x000fc800078e00ff */
[----:B------:R-:W-:Y:S01]  /*5b20*/  IMAD.MOV.U32 R4, RZ, RZ, R7 ;  /* 0x000000ffff047224 */ /* 0x000fe200078e0007 */
[----:B------:R-:W-:Y:S01]  /*5b30*/  IADD3 RZ, P1, R5, R6, RZ ;  /* 0x0000000605ff7210 */ /* 0x000fe20007f3e0ff */
[----:B------:R-:W-:-:S04]  /*5b40*/  IMAD.X R5, RZ, RZ, RZ, P0 ;  /* 0x000000ffff057224 */ /* 0x000fc800000e06ff */
[----:B------:R-:W-:-:S04]  /*5b50*/  IMAD.WIDE.U32.X R4, R23, R15, R4, P1 ;  /* 0x0000000f17047225 */ /* 0x000fc800008e0404 */
[----:B------:R-:W-:Y:S02]  /*5b60*/  IMAD.MOV.U32 R6, RZ, RZ, R4 ;  /* 0x000000ffff067224 */ /* 0x000fe400078e0004 */
[----:B------:R-:W-:-:S07]  /*5b70*/  IMAD.MOV.U32 R22, RZ, RZ, R5 ;  /* 0x000000ffff167224 */ /* 0x000fce00078e0005 */
.L_x_110:
[----:B------:R-:W-:Y:S01]  /*5b80*/  ULDC UR5, c[0x0][0x154] ;  /* 0x0000550000057ab9 */ /* 0x000fe20000000800 */
[----:B------:R-:W1:Y:S01]  /*5b90*/  LDC R7, c[0x0][0x148] ;  /* 0x00005200ff077b82 */ /* 0x000e620000000800 */
[----:B------:R-:W-:Y:S01]  /*5ba0*/  FMUL R14, R18, UR5 ;  /* 0x00000005120e7c20 */ /* 0x000fe20008400000 */
[----:B------:R-:W-:Y:S02]  /*5bb0*/  ISETP.NE.AND P2, PT, R2, 0x1, PT ;  /* 0x000000010200780c */ /* 0x000fe40003f45270 */
[-CC-:B------:R-:W-:Y:S02]  /*5bc0*/  SHF.R.U64 R18, R6, R21.reuse, R22.reuse ;  /* 0x0000001506127219 */ /* 0x180fe40000001216 */
[----:B------:R-:W-:Y:S01]  /*5bd0*/  SHF.R.U32.HI R21, RZ, R21, R22 ;  /* 0x00000015ff157219 */ /* 0x000fe20000011616 */
[----:B------:R-:W2:Y:S01]  /*5be0*/  F2I.U32.TRUNC.NTZ R14, R14 ;  /* 0x0000000e000e7305 */ /* 0x000ea2000020f000 */
[----:B------:R-:W3:Y:S01]  /*5bf0*/  LDC.64 R4, c[0x0][0x8c8] ;  /* 0x00023200ff047b82 */ /* 0x000ee20000000a00 */
[----:B------:R-:W-:-:S05]  /*5c00*/  IADD3 R23, P0, RZ, -R18, RZ ;  /* 0x80000012ff177210 */ /* 0x000fca0007f1e0ff */
[----:B------:R-:W-:Y:S02]  /*5c10*/  IMAD.X R21, RZ, RZ, ~R21, P0 ;  /* 0x000000ffff157224 */ /* 0x000fe400000e0e15 */
[----:B------:R-:W4:Y:S01]  /*5c20*/  LDC R22, c[0x0][0x8c0] ;  /* 0x00023000ff167b82 */ /* 0x000f220000000800 */
[----:B--2---:R-:W-:-:S07]  /*5c30*/  IMAD.MOV R15, RZ, RZ, -R14 ;  /* 0x000000ffff0f7224 */ /* 0x004fce00078e0a0e */
[----:B------:R-:W2:Y:S01]  /*5c40*/  LDC R27, c[0x0][0x900] ;  /* 0x00024000ff1b7b82 */ /* 0x000ea20000000800 */
[----:B-1----:R-:W-:-:S07]  /*5c50*/  @P2 IMAD R13, R7, R15, R20 ;  /* 0x0000000f070d2224 */ /* 0x002fce00078e0214 */
[----:B------:R-:W1:Y:S01]  /*5c60*/  LDC.64 R14, c[0x0][0x8e8] ;  /* 0x00023a00ff0e7b82 */ /* 0x000e620000000a00 */
[----:B---3--:R-:W-:-:S04]  /*5c70*/  IMAD R6, R21, R4, RZ ;  /* 0x0000000415067224 */ /* 0x008fc800078e02ff */
[C---:B------:R-:W-:Y:S02]  /*5c80*/  IMAD R7, R23.reuse, R5, R6 ;  /* 0x0000000517077224 */ /* 0x040fe400078e0206 */
[----:B------:R-:W-:Y:S01]  /*5c90*/  IMAD.WIDE.U32 R4, R23, R4, R16 ;  /* 0x0000000417047225 */ /* 0x000fe200078e0010 */
[----:B------:R-:W3:Y:S03]  /*5ca0*/  LDC R6, c[0x0][0x8b0] ;  /* 0x00022c00ff067b82 */ /* 0x000ee60000000800 */
[----:B------:R-:W-:-:S05]  /*5cb0*/  IMAD.IADD R5, R5, 0x1, R7 ;  /* 0x0000000105057824 */ /* 0x000fca00078e0207 */
[-CC-:B----4-:R-:W-:Y:S01]  /*5cc0*/  SHF.R.U64 R26, R4, R22.reuse, R5.reuse ;  /* 0x00000016041a7219 */ /* 0x190fe20000001205 */
[----:B------:R-:W4:Y:S01]  /*5cd0*/  LDC R25, c[0x0][0x8f0] ;  /* 0x00023c00ff197b82 */ /* 0x000f220000000800 */
[----:B------:R-:W-:Y:S02]  /*5ce0*/  SHF.R.U32.HI R5, RZ, R22, R5 ;  /* 0x00000016ff057219 */ /* 0x000fe40000011605 */
[----:B-1----:R-:W-:-:S05]  /*5cf0*/  ISETP.NE.U32.AND P0, PT, R14, RZ, PT ;  /* 0x000000ff0e00720c */ /* 0x002fca0003f05070 */
[----:B------:R-:W1:Y:S01]  /*5d00*/  LDC R24, c[0x0][0x8e0] ;  /* 0x00023800ff187b82 */ /* 0x000e620000000800 */
[----:B------:R-:W-:Y:S02]  /*5d10*/  ISETP.NE.AND.EX P0, PT, R15, RZ, PT, P0 ;  /* 0x000000ff0f00720c */ /* 0x000fe40003f05300 */
[----:B---3--:R-:W-:-:S05]  /*5d20*/  SHF.R.U64 R23, R26, R6, R5 ;  /* 0x000000061a177219 */ /* 0x008fca0000001205 */
[----:B------:R-:W3:Y:S01]  /*5d30*/  LDC R22, c[0x0][0x8b8] ;  /* 0x00022e00ff167b82 */ /* 0x000ee20000000800 */
[----:B------:R-:W-:-:S04]  /*5d40*/  SHF.R.U32.HI R4, RZ, R6, R5 ;  /* 0x00000006ff047219 */ /* 0x000fc80000011605 */
[-CC-:B--2---:R-:W-:Y:S02]  /*5d50*/  SHF.R.U64 R21, R23, R27.reuse, R4.reuse ;  /* 0x0000001b17157219 */ /* 0x184fe40000001204 */
[----:B------:R-:W-:Y:S01]  /*5d60*/  SHF.R.U32.HI R27, RZ, R27, R4 ;  /* 0x0000001bff1b7219 */ /* 0x000fe20000011604 */
[----:B------:R-:W2:Y:S02]  /*5d70*/  LDC R20, c[0x0][0x8a8] ;  /* 0x00022a00ff147b82 */ /* 0x000ea40000000800 */
[----:B------:R-:W-:Y:S02]  /*5d80*/  IMAD.MOV.U32 R4, RZ, RZ, R21 ;  /* 0x000000ffff047224 */ /* 0x000fe400078e0015 */
[----:B------:R-:W-:Y:S01]  /*5d90*/  IMAD.MOV.U32 R5, RZ, RZ, R27 ;  /* 0x000000ffff057224 */ /* 0x000fe200078e001b */
[----:B----4-:R-:W-:Y:S06]  /*5da0*/  @!P0 BRA `(.L_x_111) ;  /* 0x0000000000288947 */ /* 0x010fec0003800000 */
[----:B------:R-:W4:Y:S02]  /*5db0*/  LDC R4, c[0x0][0x8f4] ;  /* 0x00023d00ff047b82 */ /* 0x000f240000000800 */
[----:B----4-:R-:W-:-:S05]  /*5dc0*/  IADD3 R5, P0, R21, R4, RZ ;  /* 0x0000000415057210 */ /* 0x010fca0007f1e0ff */
[----:B------:R-:W-:-:S04]  /*5dd0*/  IMAD.X R27, RZ, RZ, R27, P0 ;  /* 0x000000ffff1b7224 */ /* 0x000fc800000e061b */
[----:B------:R-:W-:-:S04]  /*5de0*/  IMAD.WIDE.U32 R6, R27, R14, RZ ;  /* 0x0000000e1b067225 */ /* 0x000fc800078e00ff */
[----:B------:R-:W-:-:S04]  /*5df0*/  IMAD.WIDE.U32 R6, P0, R5, R15, R6 ;  /* 0x0000000f05067225 */ /* 0x000fc80007800006 */
[----:B------:R-:W-:-:S04]  /*5e00*/  IMAD.WIDE.U32 R4, R5, R14, RZ ;  /* 0x0000000e05047225 */ /* 0x000fc800078e00ff */
[----:B------:R-:W-:Y:S01]  /*5e10*/  IMAD.MOV.U32 R4, RZ, RZ, R7 ;  /* 0x000000ffff047224 */ /* 0x000fe200078e0007 */
[----:B------:R-:W-:Y:S01]  /*5e20*/  IADD3 RZ, P1, R5, R6, RZ ;  /* 0x0000000605ff7210 */ /* 0x000fe20007f3e0ff */
[----:B------:R-:W-:-:S04]  /*5e30*/  IMAD.X R5, RZ, RZ, RZ, P0 ;  /* 0x000000ffff057224 */ /* 0x000fc800000e06ff */
[----:B------:R-:W-:-:S08]  /*5e40*/  IMAD.WIDE.U32.X R4, R27, R15, R4, P1 ;  /* 0x0000000f1b047225 */ /* 0x000fd000008e0404 */
.L_x_111:
[----:B------:R-:W-:Y:S02]  /*5e50*/  SHF.R.U64 R25, R4, R25, R5 ;  /* 0x0000001904197219 */ /* 0x000fe40000001205 */
[----:B------:R-:W-:Y:S02]  /*5e60*/  LOP3.LUT R4, R23, R12, RZ, 0xc0, !PT ;  /* 0x0000000c17047212 */ /* 0x000fe400078ec0ff */
[----:B------:R-:W-:Y:S01]  /*5e70*/  LOP3.LUT R6, R26, R11, RZ, 0xc0, !PT ;  /* 0x0000000b1a067212 */ /* 0x000fe200078ec0ff */
[----:B------:R-:W-:Y:S02]  /*5e80*/  IMAD.MOV R5, RZ, RZ, -R25 ;  /* 0x000000ffff057224 */ /* 0x000fe400078e0a19 */
[----:B------:R-:W-:Y:S02]  /*5e90*/  IMAD R4, R9, R25, R4 ;  /* 0x0000001909047224 */ /* 0x000fe400078e0204 */
[----:B-1----:R-:W-:Y:S02]  /*5ea0*/  IMAD R21, R5, R24, R21 ;  /* 0x0000001805157224 */ /* 0x002fe400078e0215 */
[----:B---3--:R-:W-:-:S02]  /*5eb0*/  IMAD R13, R4, R22, R13 ;  /* 0x00000016040d7224 */ /* 0x008fc400078e020d */
[----:B--2---:R-:W-:Y:S02]  /*5ec0*/  IMAD R6, R21, R20, R6 ;  /* 0x0000001415067224 */ /* 0x004fe400078e0206 */
[----:B------:R-:W-:-:S03]  /*5ed0*/  IMAD.MOV.U32 R4, RZ, RZ, 0x1 ;  /* 0x00000001ff047424 */ /* 0x000fc600078e00ff */
[----:B------:R-:W-:Y:S02]  /*5ee0*/  SEL R20, R6, R13, !P2 ;  /* 0x0000000d06147207 */ /* 0x000fe40005000000 */
[----:B------:R-:W-:Y:S01]  /*5ef0*/  SEL R21, R13, R6, !P2 ;  /* 0x000000060d157207 */ /* 0x000fe20005000000 */
[----:B------:R-:W-:-:S07]  /*5f00*/  IMAD.MOV.U32 R13, RZ, RZ, R18 ;  /* 0x000000ffff0d7224 */ /* 0x000fce00078e0012 */
.L_x_109:
[----:B------:R-:W-:-:S13]  /*5f10*/  LOP3.LUT P0, RZ, R4, 0xff, RZ, 0xc0, !PT ;  /* 0x000000ff04ff7812 */ /* 0x000fda000780c0ff */
[----:B------:R-:W-:Y:S05]  /*5f20*/  @P0 BRA `(.L_x_112) ;  /* 0xfffffff000f00947 */ /* 0x000fea000383ffff */
.L_x_92:
[----:B------:R-:W-:-:S13]  /*5f30*/  ELECT P0, URZ, PT ;  /* 0x00000000003f782f */ /* 0x000fda0003800000 */
[----:B------:R-:W-:Y:S05]  /*5f40*/  @!P0 BRA `(.L_x_15) ;  /* 0x0000001400148947 */ /* 0x000fea0003800000 */
[----:B------:R-:W-:-:S04]  /*5f50*/  LOP3.LUT R19, R19, 0x2, RZ, 0xfc, !PT ;  /* 0x0000000213137812 */ /* 0x000fc800078efcff */
[----:B------:R-:W-:-:S13]  /*5f60*/  ISETP.NE.AND P1, PT, R19, 0x3, PT ;  /* 0x000000031300780c */ /* 0x000fda0003f25270 */
[----:B------:R-:W-:Y:S05]  /*5f70*/  @!P1 BRA `(.L_x_113) ;  /* 0x0000000000049947 */ /* 0x000fea0003800000 */
[----:B------:R-:W-:Y:S01]  /*5f80*/  BPT.TRAP 0x1 ;  /* 0x000000040000795c */ /* 0x000fe20000300000 */
.L_x_113:
[----:B------:R-:W-:Y:S01]  /*5f90*/  IMAD.U32 R7, RZ, RZ, UR41 ;  /* 0x00000029ff077e24 */ /* 0x000fe2000f8e00ff */
[----:B------:R-:W-:Y:S01]  /*5fa0*/  MOV R0, 0x400 ;  /* 0x0000040000007802 */ /* 0x000fe20000000f00 */
[----:B------:R-:W-:-:S03]  /*5fb0*/  IMAD.U32 R2, RZ, RZ, UR4 ;  /* 0x00000004ff027e24 */ /* 0x000fc6000f8e00ff */
[----:B------:R-:W-:Y:S02]  /*5fc0*/  LEA R7, R7, R0, 0x18 ;  /* 0x0000000007077211 */ /* 0x000fe400078ec0ff */
[----:B------:R-:W-:-:S03]  /*5fd0*/  SHF.L.U32 R0, R8, 0x1f, RZ ;  /* 0x0000001f08007819 */ /* 0x000fc600000006ff */
[----:B-1---5:R-:W-:-:S04]  /*5fe0*/  IMAD R3, R2, 0x8, R7 ;  /* 0x0000000802037824 */ /* 0x022fc800078e0207 */
[----:B------:R-:W1:Y:S02]  /*5ff0*/  SYNCS.PHASECHK.TRANS64.TRYWAIT P0, [R3+URZ+0x98], R0 ;  /* 0x00009800030075a7 */ /* 0x000e64000800017f */
[----:B-1----:R-:W-:Y:S05]  /*6000*/  @!P0 BRA `(.L_x_114) ;  /* 0x0000001400888947 */ /* 0x002fea0003800000 */
.L_x_145:
[----:B------:R-:W-:Y:S05]  /*6010*/  @!P1 BRA `(.L_x_115) ;  /* 0x0000000000049947 */ /* 0x000fea0003800000 */
[----:B------:R-:W-:Y:S01]  /*6020*/  BPT.TRAP 0x1 ;  /* 0x000000040000795c */ /* 0x000fe20000300000 */
.L_x_115:
[----:B------:R-:W-:-:S04]  /*6030*/  UIADD3 UR5, UR4, 0x1, URZ ;  /* 0x0000000104057890 */ /* 0x000fc8000fffe03f */
[----:B------:R-:W-:Y:S02]  /*6040*/  UISETP.NE.AND UP0, UPT, UR5, 0x3, UPT ;  /* 0x000000030500788c */ /* 0x000fe4000bf05270 */
[----:B------:R-:W-:Y:S02]  /*6050*/  IMAD.U32 R2, RZ, RZ, UR5 ;  /* 0x00000005ff027e24 */ /* 0x000fe4000f8e00ff */
[----:B------:R-:W-:Y:S02]  /*6060*/  USEL UR5, URZ, 0x1, UP0 ;  /* 0x000000013f057887 */ /* 0x000fe40008000000 */
[----:B------:R-:W-:-:S04]  /*6070*/  PLOP3.LUT P0, PT, PT, PT, UP0, 0x80, 0x0 ;  /* 0x000000000000781c */ /* 0x000fc80003f0f008 */
[----:B------:R-:W-:Y:S02]  /*6080*/  SEL R2, R2, RZ, P0 ;  /* 0x000000ff02027207 */ /* 0x000fe40000000000 */
[----:B-1----:R-:W-:-:S03]  /*6090*/  LOP3.LUT R3, R8, UR5, RZ, 0x3c, !PT ;  /* 0x0000000508037c12 */ /* 0x002fc6000f8e3cff */
[----:B--2---:R-:W-:Y:S01]  /*60a0*/  IMAD R5, R2, 0x8, R7 ;  /* 0x0000000802057824 */ /* 0x004fe200078e0207 */
[----:B------:R-:W-:-:S04]  /*60b0*/  SHF.L.U32 R0, R3, 0x1f, RZ ;  /* 0x0000001f03007819 */ /* 0x000fc800000006ff */
[----:B------:R-:W1:Y:S02]  /*60c0*/  SYNCS.PHASECHK.TRANS64.TRYWAIT P0, [R5+URZ+0x98], R0 ;  /* 0x00009800050075a7 */ /* 0x000e64000800017f */
[----:B-1----:R-:W-:Y:S05]  /*60d0*/  @!P0 BRA `(.L_x_116) ;  /* 0x0000001400688947 */ /* 0x002fea0003800000 */
.L_x_146:
[----:B------:R-:W-:Y:S05]  /*60e0*/  @!P1 BRA `(.L_x_117) ;  /* 0x0000000000049947 */ /* 0x000fea0003800000 */
[----:B------:R-:W-:Y:S01]  /*60f0*/  BPT.TRAP 0x1 ;  /* 0x000000040000795c */ /* 0x000fe20000300000 */
.L_x_117:
[----:B-1----:R-:W-:-:S05]  /*6100*/  VIADD R0, R2, 0x1 ;  /* 0x0000000102007836 */ /* 0x002fca0000000000 */
[----:B------:R-:W-:-:S04]  /*6110*/  ISETP.NE.AND P0, PT, R0, 0x3, PT ;  /* 0x000000030000780c */ /* 0x000fc80003f05270 */
[----:B------:R-:W-:Y:S02]  /*6120*/  SEL R2, RZ, 0x1, P0 ;  /* 0x00000001ff027807 */ /* 0x000fe40000000000 */
[----:B------:R-:W-:Y:S02]  /*6130*/  SEL R0, R0, RZ, P0 ;  /* 0x000000ff00007207 */ /* 0x000fe40000000000 */
[----:B------:R-:W-:-:S03]  /*6140*/  LOP3.LUT R2, R3, R2, RZ, 0x3c, !PT ;  /* 0x0000000203027212 */ /* 0x000fc600078e3cff */
[----:B------:R-:W-:Y:S01]  /*6150*/  IMAD R3, R0, 0x8, R7 ;  /* 0x0000000800037824 */ /* 0x000fe200078e0207 */
[----:B------:R-:W-:-:S07]  /*6160*/  SHF.L.U32 R0, R2, 0x1f, RZ ;  /* 0x0000001f02007819 */ /* 0x000fce00000006ff */
.L_x_118:
[----:B-1----:R1:W2:Y:S02]  /*6170*/  SYNCS.PHASECHK.TRANS64.TRYWAIT P0, [R3+URZ+0x98], R0 ;  /* 0x00009800030075a7 */ /* 0x0022a4000800017f */
[----:B--2---:R-:W-:Y:S05]  /*6180*/  @!P0 NANOSLEEP.SYNCS 0x989680 ;  /* 0x009896800000895d */ /* 0x004fea0003900000 */
[----:B------:R-:W2:Y:S02]  /*6190*/  @!P0 SYNCS.PHASECHK.TRANS64 P0, [R3+URZ+0x98], R0 ;  /* 0x00009800030085a7 */ /* 0x000ea4000800007f */
[----:B--2---:R-:W-:Y:S05]  /*61a0*/  @P0 BRA `(.L_x_15) ;  /* 0x00000010007c0947 */ /* 0x004fea0003800000 */
[----:B------:R-:W-:Y:S05]  /*61b0*/  BRA `(.L_x_118) ;  /* 0xfffffffc00ec7947 */ /* 0x000fea000383ffff */
.L_x_87:
[----:B------:R-:W-:Y:S01]  /*61c0*/  LOP3.LUT P0, RZ, R8, 0xff, RZ, 0xc0, !PT ;  /* 0x000000ff08ff7812 */ /* 0x000fe2000780c0ff */
[----:B------:R-:W-:Y:S02]  /*61d0*/  IMAD.MOV.U32 R10, RZ, RZ, 0x1 ;  /* 0x00000001ff0a7424 */ /* 0x000fe400078e00ff */
[----:B------:R-:W-:-:S10]  /*61e0*/  IMAD.MOV.U32 R9, RZ, RZ, RZ ;  /* 0x000000ffff097224 */ /* 0x000fd400078e00ff */
[----:B------:R-:W-:Y:S05]  /*61f0*/  @!P0 BRA `(.L_x_119) ;  /* 0x0000000c00248947 */ /* 0x000fea0003800000 */
[----:B------:R-:W2:Y:S01]  /*6200*/  LDC R0, c[0x0][0x28c] ;  /* 0x0000a300ff007b82 */ /* 0x000ea20000000800 */
[----:B------:R-:W-:Y:S01]  /*6210*/  ULDC UR7, c[0x0][0x900] ;  /* 0x0002400000077ab9 */ /* 0x000fe20000000800 */
[----:B------:R-:W-:Y:S01]  /*6220*/  UMOV UR8, 0xffffffff ;  /* 0xffffffff00087882 */ /* 0x000fe20000000000 */
[----:B------:R-:W-:Y:S01]  /*6230*/  BSSY B0, `(.L_x_119) ;  /* 0x00000c5000007945 */ /* 0x000fe20003800000 */
[----:B-1----:R-:W-:Y:S01]  /*6240*/  USHF.L.U32 UR4, UR41, 0x5, URZ ;  /* 0x0000000529047899 */ /* 0x002fe2000800063f */
[----:B------:R-:W-:Y:S01]  /*6250*/  LOP3.LUT R11, R22, 0x2, RZ, 0xfc, !PT ;  /* 0x00000002160b7812 */ /* 0x000fe200078efcff */
[----:B------:R-:W-:Y:S01]  /*6260*/  USHF.L.U32 UR5, UR41, 0xb, URZ ;  /* 0x0000000b29057899 */ /* 0x000fe2000800063f */
[----:B------:R-:W-:Y:S01]  /*6270*/  IMAD.MOV.U32 R10, RZ, RZ, 0x1 ;  /* 0x00000001ff0a7424 */ /* 0x000fe200078e00ff */
[----:B------:R-:W-:Y:S01]  /*6280*/  USHF.L.U32 UR8, UR8, UR7, URZ ;  /* 0x0000000708087299 */ /* 0x000fe2000800063f */
[----:B------:R-:W-:Y:S01]  /*6290*/  IMAD.MOV.U32 R9, RZ, RZ, RZ ;  /* 0x000000ffff097224 */ /* 0x000fe200078e00ff */
[----:B------:R-:W-:Y:S01]  /*62a0*/  ULDC UR6, c[0x0][0x8a8] ;  /* 0x00022a0000067ab9 */ /* 0x000fe20000000800 */
[----:B------:R-:W-:Y:S01]  /*62b0*/  UMOV UR9, 0x1 ;  /* 0x0000000100097882 */ /* 0x000fe20000000000 */
[----:B------:R-:W-:-:S02]  /*62c0*/  ULOP3.LUT UR4, UR4, 0x20, URZ, 0xc0, !UPT ;  /* 0x0000002004047892 */ /* 0x000fc4000f8ec03f */
[----:B------:R-:W-:Y:S02]  /*62d0*/  ULOP3.LUT UR5, UR5, 0x800, URZ, 0xc0, !UPT ;  /* 0x0000080005057892 */ /* 0x000fe4000f8ec03f */
[----:B------:R-:W-:Y:S02]  /*62e0*/  UIADD3 UR17, UR6, -0x1, URZ ;  /* 0xffffffff06117890 */ /* 0x000fe4000fffe03f */
[----:B------:R-:W-:Y:S02]  /*62f0*/  USHF.L.U32 UR19, UR9, UR7, URZ ;  /* 0x0000000709137299 */ /* 0x000fe4000800063f */
[----:B------:R-:W-:Y:S01]  /*6300*/  ULOP3.LUT UR18, URZ, UR8, URZ, 0x33, !UPT ;  /* 0x000000083f127292 */ /* 0x000fe2000f8e333f */
[----:B------:R-:W-:Y:S01]  /*6310*/  ULDC.64 UR22, c[0x0][0x198] ;  /* 0x0000660000167ab9 */ /* 0x000fe20000000a00 */
[----:B--2---:R-:W-:-:S05]  /*6320*/  VIADD R0, R0, 0x3f ;  /* 0x0000003f00007836 */ /* 0x004fca0000000000 */
[----:B------:R-:W-:-:S04]  /*6330*/  SHF.R.S32.HI R3, RZ, 0x1f, R0 ;  /* 0x0000001fff037819 */ /* 0x000fc80000011400 */
[----:B------:R-:W-:Y:S01]  /*6340*/  LEA.HI R3, R3, R0, RZ, 0x6 ;  /* 0x0000000003037211 */ /* 0x000fe200078f30ff */
[----:B------:R-:W-:-:S03]  /*6350*/  IMAD.MOV.U32 R0, RZ, RZ, 0x1 ;  /* 0x00000001ff007424 */ /* 0x000fc600078e00ff */
[--C-:B------:R-:W-:Y:S02]  /*6360*/  SHF.R.S32.HI R8, RZ, 0x6, R3.reuse ;  /* 0x00000006ff087819 */ /* 0x100fe40000011403 */
[----:B------:R-:W-:-:S03]  /*6370*/  PRMT R3, R0, 0x7610, R3 ;  /* 0x0000761000037816 */ /* 0x000fc60000000003 */
[----:B------:R-:W-:-:S07]  /*6380*/  VIADD R0, R8, 0x1 ;  /* 0x0000000108007836 */ /* 0x000fce0000000000 */
.L_x_130:
[----:B------:R-:W-:-:S03]  /*6390*/  UMOV UR6, 0xffffffff ;  /* 0xffffffff00067882 */ /* 0x000fc60000000000 */
[----:B------:R-:W-:Y:S05]  /*63a0*/  BRA.DIV UR6, `(.L_x_120) ;  /* 0x0000001206c87947 */ /* 0x000fea000b800000 */
[----:B------:R-:W-:-:S13]  /*63b0*/  ELECT P6, URZ, PT ;  /* 0x00000000003f782f */ /* 0x000fda00038c0000 */
.L_x_149:
[----:B------:R-:W1:Y:S01]  /*63c0*/  LDC R4, c[0x0][0x28c] ;  /* 0x0000a300ff047b82 */ /* 0x000e620000000800 */
[----:B------:R-:W-:Y:S01]  /*63d0*/  BSSY B1, `(.L_x_121) ;  /* 0x0000038000017945 */ /* 0x000fe20003800000 */
[----:B-1----:R-:W-:-:S13]  /*63e0*/  ISETP.LT.OR P6, PT, R4, 0x1, !P6 ;  /* 0x000000010400780c */ /* 0x002fda00077c1670 */
[----:B------:R-:W-:Y:S05]  /*63f0*/  @P6 BRA `(.L_x_122) ;  /* 0x0000000000d46947 */ /* 0x000fea0003800000 */
[----:B------:R-:W-:Y:S01]  /*6400*/  LEA R20, R20, UR4, 0x6 ;  /* 0x0000000414147c11 */ /* 0x000fe2000f8e30ff */
[----:B------:R-:W-:Y:S02]  /*6410*/  IMAD.SHL.U32 R21, R21, 0x80, RZ ;  /* 0x0000008015157824 */ /* 0x000fe400078e00ff */
[----:B------:R-:W-:Y:S02]  /*6420*/  IMAD.MOV.U32 R19, RZ, RZ, RZ ;  /* 0x000000ffff137224 */ /* 0x000fe400078e00ff */
[----:B------:R-:W-:Y:S02]  /*6430*/  IMAD.MOV.U32 R4, RZ, RZ, R0 ;  /* 0x000000ffff047224 */ /* 0x000fe400078e0000 */
[----:B------:R-:W-:Y:S02]  /*6440*/  IMAD.MOV.U32 R5, RZ, RZ, R10 ;  /* 0x000000ffff057224 */ /* 0x000fe400078e000a */
[----:B------:R-:W-:-:S07]  /*6450*/  IMAD.MOV.U32 R6, RZ, RZ, R9 ;  /* 0x000000ffff067224 */ /* 0x000fce00078e0009 */
.L_x_125:
[----:B------:R-:W1:Y:S01]  /*6460*/  S2R R12, SR_CgaCtaId ;  /* 0x00000000000c7919 */ /* 0x000e620000008800 */
[----:B------:R-:W-:Y:S02]  /*6470*/  MOV R7, 0x400 ;  /* 0x0000040000077802 */ /* 0x000fe40000000f00 */
[----:B------:R-:W-:Y:S02]  /*6480*/  LOP3.LUT P1, RZ, R18, 0x7f, RZ, 0xc0, !PT ;  /* 0x0000007f12ff7812 */ /* 0x000fe4000782c0ff */
[----:B-1----:R-:W-:Y:S02]  /*6490*/  LEA R15, R12, R7, 0x18 ;  /* 0x000000070c0f7211 */ /* 0x002fe400078ec0ff */
[----:B------:R-:W-:-:S09]  /*64a0*/  SHF.L.U32 R7, R5, 0x1f, RZ ;  /* 0x0000001f05077819 */ /* 0x000fd200000006ff */
[----:B------:R-:W1:Y:S01]  /*64b0*/  @!P1 LDC R12, c[0x0][0x500] ;  /* 0x00014000ff0c9b82 */ /* 0x000e620000000800 */
[----:B------:R-:W-:-:S04]  /*64c0*/  IMAD R14, R6, 0x8, R15 ;  /* 0x00000008060e7824 */ /* 0x000fc800078e020f */
[----:B------:R-:W2:Y:S02]  /*64d0*/  SYNCS.PHASECHK.TRANS64.TRYWAIT P0, [R14+URZ+0x40], R7 ;  /* 0x000040070e0075a7 */ /* 0x000ea4000800017f */
[----:B--2---:R-:W-:Y:S05]  /*64e0*/  @!P0 BRA `(.L_x_123) ;  /* 0x0000001000988947 */ /* 0x004fea0003800000 */
.L_x_150:
[----:B--2---:R-:W-:Y:S01]  /*64f0*/  PRMT R7, R11, 0x9910, RZ ;  /* 0x000099100b077816 */ /* 0x004fe200000000ff */
[----:B-1----:R1:W-:Y:S03]  /*6500*/  @!P1 SYNCS.ARRIVE.TRANS64 RZ, [R14+URZ], R12 ;  /* 0x0000000c0eff99a7 */ /* 0x0023e6000800003f */
[----:B------:R-:W-:-:S13]  /*6510*/  ISETP.NE.AND P0, PT, R7, 0x2, PT ;  /* 0x000000020700780c */ /* 0x000fda0003f05270 */
[----:B-1----:R-:W-:Y:S05]  /*6520*/  @P0 BRA `(.L_x_124) ;  /* 0x0000000000040947 */ /* 0x002fea0003800000 */
[----:B------:R-:W-:Y:S01]  /*6530*/  BPT.TRAP 0x1 ;  /* 0x000000040000795c */ /* 0x000fe20000300000 */
.L_x_124:
[C---:B------:R-:W-:Y:S01]  /*6540*/  LEA R7, R6.reuse, UR5, 0xc ;  /* 0x0000000506077c11 */ /* 0x040fe2000f8e60ff */
[--C-:B------:R-:W-:Y:S01]  /*6550*/  IMAD R12, R6, 0x4000, R15.reuse ;  /* 0x00004000060c7824 */ /* 0x100fe200078e020f */
[----:B------:R-:W-:Y:S01]  /*6560*/  R2UR UR9, R14 ;  /* 0x000000000e0972ca */ /* 0x000fe200000e0000 */
[----:B------:R-:W-:Y:S01]  /*6570*/  VIADD R4, R4, 0xffffffff ;  /* 0xffffffff04047836 */ /* 0x000fe20000000000 */
[----:B------:R-:W-:Y:S01]  /*6580*/  UIADD3 UR6, UP0, UR22, 0xf0, URZ ;  /* 0x000000f016067890 */ /* 0x000fe2000ff1e03f */
[----:B------:R-:W-:Y:S01]  /*6590*/  IMAD R7, R7, 0x2, R15 ;  /* 0x0000000207077824 */ /* 0x000fe200078e020f */
[----:B------:R-:W-:Y:S01]  /*65a0*/  R2UR UR7, R12 ;  /* 0x000000000c0772ca */ /* 0x000fe200000e0000 */
[----:B------:R-:W-:Y:S01]  /*65b0*/  UIADD3 UR24, UP1, UR22, 0x1f0, URZ ;  /* 0x000001f016187890 */ /* 0x000fe2000ff3e03f */
[----:B------:R-:W-:Y:S01]  /*65c0*/  R2UR UR11, R21 ;  /* 0x00000000150b72ca */ /* 0x000fe200000e0000 */
[----:B------:R-:W-:Y:S01]  /*65d0*/  VIADD R6, R6, 0x1 ;  /* 0x0000000106067836 */ /* 0x000fe20000000000 */
[----:B------:R-:W-:Y:S01]  /*65e0*/  R2UR UR8, R7 ;  /* 0x00000000070872ca */ /* 0x000fe200000e0000 */
[----:B------:R-:W-:Y:S01]  /*65f0*/  UIADD3.X UR25, URZ, UR23, URZ, UP1, !UPT ;  /* 0x000000173f197290 */ /* 0x000fe20008ffe43f */
[----:B------:R-:W-:Y:S01]  /*6600*/  R2UR UR10, R19 ;  /* 0x00000000130a72ca */ /* 0x000fe200000e0000 */
[----:B------:R-:W-:Y:S01]  /*6610*/  UMOV UR14, 0x0 ;  /* 0x00000000000e7882 */ /* 0x000fe20000000000 */
[----:B------:R-:W-:Y:S01]  /*6620*/  R2UR UR12, R13 ;  /* 0x000000000d0c72ca */ /* 0x000fe200000e0000 */
[----:B------:R-:W-:Y:S01]  /*6630*/  UMOV UR15, 0x10000000 ;  /* 0x10000000000f7882 */ /* 0x000fe20000000000 */
[----:B------:R-:W-:Y:S01]  /*6640*/  R2UR UR20, R20 ;  /* 0x00000000141472ca */ /* 0x000fe200000e0000 */
[----:B------:R-:W-:Y:S01]  /*6650*/  UMOV UR21, 0x30000 ;  /* 0x0003000000157882 */ /* 0x000fe20000000000 */
[----:B------:R-:W-:Y:S01]  /*6660*/  ISETP.GT.AND P1, PT, R4, 0x1, PT ;  /* 0x000000010400780c */ /* 0x000fe20003f24270 */
[----:B------:R-:W-:Y:S01]  /*6670*/  UIADD3 UR13, UR7, 0x6400, URZ ;  /* 0x00006400070d7890 */ /* 0x000fe2000fffe03f */
[----:B------:R-:W-:Y:S01]  /*6680*/  ISETP.NE.AND P0, PT, R6, 0x8, PT ;  /* 0x000000080600780c */ /* 0x000fe20003f05270 */
[----:B------:R-:W-:Y:S01]  /*6690*/  UIADD3.X UR7, URZ, UR23, URZ, UP0, !UPT ;  /* 0x000000173f077290 */ /* 0x000fe200087fe43f */
[----:B------:R-:W-:Y:S01]  /*66a0*/  VIADD R19, R19, 0x40 ;  /* 0x0000004013137836 */ /* 0x000fe20000000000 */
[----:B------:R-:W-:Y:S01]  /*66b0*/  UIADD3 UR16, UR8, 0x26400, URZ ;  /* 0x0002640008107890 */ /* 0x000fe2000fffe03f */
[----:B------:R-:W-:-:S02]  /*66c0*/  SEL R12, RZ, 0x1, P0 ;  /* 0x00000001ff0c7807 */ /* 0x000fc40000000000 */
[----:B------:R-:W-:Y:S01]  /*66d0*/  UMOV UR8, UR13 ;  /* 0x0000000d00087c82 */ /* 0x000fe20008000000 */
[----:B------:R-:W-:Y:S02]  /*66e0*/  SEL R6, R6, RZ, P0 ;  /* 0x000000ff06067207 */ /* 0x000fe40000000000 */
[----:B------:R-:W-:Y:S01]  /*66f0*/  LOP3.LUT R5, R5, R12, RZ, 0x3c, !PT ;  /* 0x0000000c05057212 */ /* 0x000fe200078e3cff */
[----:B------:R1:W-:Y:S02]  /*6700*/  UTMALDG.3D [UR8], [UR6], desc[UR14] ;  /* 0x00000e08060075b4 */ /* 0x0003e40008011000 */
[----:B-1----:R-:W-:Y:S01]  /*6710*/  UMOV UR8, UR16 ;  /* 0x0000001000087c82 */ /* 0x002fe20008000000 */
[----:B------:R-:W-:Y:S02]  /*6720*/  UMOV UR11, UR20 ;  /* 0x00000014000b7c82 */ /* 0x000fe40008000000 */
[----:B------:R1:W-:Y:S02]  /*6730*/  UTMALDG.3D.MULTICAST [UR8], [UR24], UR21, desc[UR14] ;  /* 0x00000e08180073b4 */ /* 0x0003e40008011815 */
[----:B-1----:R-:W-:Y:S05]  /*6740*/  @P1 BRA `(.L_x_125) ;  /* 0xfffffffc00441947 */ /* 0x002fea000383ffff */
.L_x_122:
[----:B------:R-:W-:Y:S05]  /*6750*/  BSYNC B1 ;  /* 0x0000000000017941 */ /* 0x000fea0003800000 */
.L_x_121:
[----:B------:R-:W-:Y:S01]  /*6760*/  LOP3.LUT P1, RZ, R3, 0xff, RZ, 0xc0, !PT ;  /* 0x000000ff03ff7812 */ /* 0x000fe2000782c0ff */
[----:B------:R-:W-:Y:S01]  /*6770*/  IMAD.IADD R9, R8, 0x1, R9 ;  /* 0x0000000108097824 */ /* 0x000fe200078e0209 */
[----:B------:R-:W-:Y:S01]  /*6780*/  IADD3 R16, P2, R16, UR52, RZ ;  /* 0x0000003410107c10 */ /* 0x000fe2000ff5e0ff */
[----:B------:R-:W-:Y:S01]  /*6790*/  ULDC.64 UR6, c[0x0][0x8f8] ;  /* 0x00023e0000067ab9 */ /* 0x000fe20000000a00 */
[----:B------:R-:W-:Y:S01]  /*67a0*/  BSSY B1, `(.L_x_126) ;  /* 0x000006b000017945 */ /* 0x000fe20003800000 */
[----:B------:R-:W-:Y:S01]  /*67b0*/  IMAD.MOV.U32 R21, RZ, RZ, -0x1 ;  /* 0xffffffffff157424 */ /* 0x000fe200078e00ff */
[----:B------:R-:W-:Y:S01]  /*67c0*/  SHF.R.U32.HI R3, RZ, 0x3, R9 ;  /* 0x00000003ff037819 */ /* 0x000fe20000011609 */
[----:B------:R-:W-:Y:S01]  /*67d0*/  IMAD.MOV.U32 R20, RZ, RZ, -0x1 ;  /* 0xffffffffff147424 */ /* 0x000fe200078e00ff */
[----:B------:R-:W-:Y:S01]  /*67e0*/  ISETP.GT.U32.AND P0, PT, R9, 0x7, PT ;  /* 0x000000070900780c */ /* 0x000fe20003f04070 */
[----:B------:R-:W-:Y:S01]  /*67f0*/  IMAD.MOV.U32 R13, RZ, RZ, -0x1 ;  /* 0xffffffffff0d7424 */ /* 0x000fe200078e00ff */
[----:B------:R-:W-:-:S02]  /*6800*/  LOP3.LUT R3, R3, 0x1, RZ, 0xc0, !PT ;  /* 0x0000000103037812 */ /* 0x000fc400078ec0ff */
[----:B------:R-:W-:Y:S01]  /*6810*/  ISETP.LT.U32.AND P0, PT, R8, 0x8, P0 ;  /* 0x000000080800780c */ /* 0x000fe20000701070 */
[----:B------:R-:W1:Y:S01]  /*6820*/  @P1 S2R R5, SR_CgaCtaId ;  /* 0x0000000000051919 */ /* 0x000e620000008800 */
[----:B------:R-:W-:Y:S02]  /*6830*/  @P1 MOV R4, 0x400 ;  /* 0x0000040000041802 */ /* 0x000fe40000000f00 */
[----:B------:R-:W-:Y:S02]  /*6840*/  IADD3.X R17, R17, UR42, RZ, P2, !PT ;  /* 0x0000002a11117c10 */ /* 0x000fe400097fe4ff */
[----:B------:R-:W-:Y:S02]  /*6850*/  ISETP.GE.U32.AND P2, PT, R16, UR6, PT ;  /* 0x0000000610007c0c */ /* 0x000fe4000bf46070 */
[----:B------:R-:W-:Y:S02]  /*6860*/  LOP3.LUT R9, R9, 0x7, RZ, 0xc0, !PT ;  /* 0x0000000709097812 */ /* 0x000fe400078ec0ff */
[----:B-1----:R-:W-:-:S04]  /*6870*/  @P1 LEA R4, R5, R4, 0x18 ;  /* 0x0000000405041211 */ /* 0x002fc800078ec0ff */
[----:B------:R1:W-:Y:S01]  /*6880*/  @P1 SYNCS.ARRIVE.TRANS64.A1T0 RZ, [R4+URZ+0xb8], RZ ;  /* 0x0000b8ff04ff19a7 */ /* 0x0003e2000810003f */
[----:B------:R-:W-:Y:S02]  /*6890*/  ISETP.NE.U32.AND P1, PT, R3, 0x1, PT ;  /* 0x000000010300780c */ /* 0x000fe40003f25070 */
[----:B------:R-:W-:Y:S02]  /*68a0*/  SEL R3, RZ, 0x1, !P0 ;  /* 0x00000001ff037807 */ /* 0x000fe40004000000 */
[----:B------:R-:W-:Y:S02]  /*68b0*/  ISETP.GE.U32.AND.EX P0, PT, R17, UR7, PT, P2 ;  /* 0x0000000711007c0c */ /* 0x000fe4000bf06120 */
[----:B------:R-:W-:-:S04]  /*68c0*/  ISETP.GT.U32.AND P1, PT, R8, 0x7, !P1 ;  /* 0x000000070800780c */ /* 0x000fc80004f24070 */
[----:B-1----:R-:W-:-:S04]  /*68d0*/  SEL R4, RZ, 0x1, !P1 ;  /* 0x00000001ff047807 */ /* 0x002fc80004800000 */
[--C-:B------:R-:W-:Y:S02]  /*68e0*/  LOP3.LUT R10, R4, R10, R3.reuse, 0x96, !PT ;  /* 0x0000000a040a7212 */ /* 0x100fe400078e9603 */
[----:B------:R-:W-:Y:S02]  /*68f0*/  PRMT R4, RZ, 0x7610, R4 ;  /* 0x00007610ff047816 */ /* 0x000fe40000000004 */
[----:B------:R-:W-:Y:S01]  /*6900*/  PRMT R3, RZ, 0x7610, R3 ;  /* 0x00007610ff037816 */ /* 0x000fe20000000003 */
[----:B------:R-:W-:Y:S06]  /*6910*/  @P0 BRA `(.L_x_127) ;  /* 0x00000004004c0947 */ /* 0x000fec0003800000 */
[----:B------:R-:W1:Y:S01]  /*6920*/  S2R R14, SR_CTAID.X ;  /* 0x00000000000e7919 */ /* 0x000e620000002500 */
[----:B------:R-:W-:Y:S01]  /*6930*/  ULDC.64 UR6, c[0x0][0x8d0] ;  /* 0x0002340000067ab9 */ /* 0x000fe20000000a00 */
[----:B------:R-:W2:Y:S01]  /*6940*/  LDC R15, c[0x0][0x144] ;  /* 0x00005100ff0f7b82 */ /* 0x000ea20000000800 */
[----:B------:R-:W-:Y:S01]  /*6950*/  ISETP.NE.U32.AND P0, PT, RZ, UR6, PT ;  /* 0x00000006ff007c0c */ /* 0x000fe2000bf05070 */
[----:B------:R-:W3:Y:S01]  /*6960*/  S2R R12, SR_CTAID.Y ;  /* 0x00000000000c7919 */ /* 0x000ee20000002600 */
[----:B------:R-:W-:Y:S01]  /*6970*/  ULDC UR8, c[0x0][0x150] ;  /* 0x0000540000087ab9 */ /* 0x000fe20000000800 */
[----:B------:R-:W-:Y:S01]  /*6980*/  ULDC UR9, c[0x0][0x8d8] ;  /* 0x0002360000097ab9 */ /* 0x000fe20000000800 */
[----:B------:R-:W-:Y:S01]  /*6990*/  ISETP.NE.AND.EX P0, PT, RZ, UR7, PT, P0 ;  /* 0x00000007ff007c0c */ /* 0x000fe2000bf05300 */
[----:B------:R-:W-:Y:S01]  /*69a0*/  IMAD.MOV.U32 R4, RZ, RZ, R16 ;  /* 0x000000ffff047224 */ /* 0x000fe200078e0010 */
[----:B-1----:R-:W-:-:S05]  /*69b0*/  I2FP.F32.U32 R5, R14 ;  /* 0x0000000e00057245 */ /* 0x002fca0000201000 */
[----:B------:R-:W-:Y:S01]  /*69c0*/  FMUL R19, R5, UR8 ;  /* 0x0000000805137c20 */ /* 0x000fe20008400000 */
[----:B------:R-:W-:-:S05]  /*69d0*/  IMAD.MOV.U32 R5, RZ, RZ, R17 ;  /* 0x000000ffff057224 */ /* 0x000fca00078e0011 */
[----:B---3--:R-:W-:Y:S05]  /*69e0*/  @!P0 BRA `(.L_x_128) ;  /* 0x0000000000288947 */ /* 0x008fea0003800000 */
[----:B------:R-:W-:Y:S02]  /*69f0*/  ULDC UR8, c[0x0][0x8dc] ;  /* 0x0002370000087ab9 */ /* 0x000fe40000000800 */
[----:B------:R-:W-:-:S05]  /*6a00*/  IADD3 R5, P0, R16, UR8, RZ ;  /* 0x0000000810057c10 */ /* 0x000fca000ff1e0ff */
[----:B------:R-:W-:-:S04]  /*6a10*/  IMAD.X R13, RZ, RZ, R17, P0 ;  /* 0x000000ffff0d7224 */ /* 0x000fc800000e0611 */
[----:B------:R-:W-:-:S04]  /*6a20*/  IMAD.WIDE.U32 R6, R13, UR6, RZ ;  /* 0x000000060d067c25 */ /* 0x000fc8000f8e00ff */
[----:B------:R-:W-:-:S04]  /*6a30*/  IMAD.WIDE.U32 R6, P0, R5, UR7, R6 ;  /* 0x0000000705067c25 */ /* 0x000fc8000f800006 */
[----:B------:R-:W-:-:S04]  /*6a40*/  IMAD.WIDE.U32 R4, R5, UR6, RZ ;  /* 0x0000000605047c25 */ /* 0x000fc8000f8e00ff */
[----:B------:R-:W-:Y:S01]  /*6a50*/  IMAD.MOV.U32 R4, RZ, RZ, R7 ;  /* 0x000000ffff047224 */ /* 0x000fe200078e0007 */
[----:B------:R-:W-:Y:S01]  /*6a60*/  IADD3 RZ, P1, R5, R6, RZ ;  /* 0x0000000605ff7210 */ /* 0x000fe20007f3e0ff */
[----:B------:R-:W-:-:S04]  /*6a70*/  IMAD.X R5, RZ, RZ, RZ, P0 ;  /* 0x000000ffff057224 */ /* 0x000fc800000e06ff */
[----:B------:R-:W-:-:S08]  /*6a80*/  IMAD.WIDE.U32.X R4, R13, UR7, R4, P1 ;  /* 0x000000070d047c25 */ /* 0x000fd000088e0404 */
.L_x_128:
[--C-:B------:R-:W-:Y:S01]  /*6a90*/  SHF.R.U64 R13, R4, UR9, R5.reuse ;  /* 0x00000009040d7c19 */ /* 0x100fe20008001205 */
[----:B------:R-:W1:Y:S01]  /*6aa0*/  F2I.U32.TRUNC.NTZ R19, R19 ;  /* 0x0000001300137305 */ /* 0x000e62000020f000 */
[----:B------:R-:W-:Y:S01]  /*6ab0*/  SHF.R.U32.HI R4, RZ, UR9, R5 ;  /* 0x00000009ff047c19 */ /* 0x000fe20008011605 */
[----:B------:R-:W-:Y:S01]  /*6ac0*/  ULDC.64 UR6, c[0x0][0x8c8] ;  /* 0x0002320000067ab9 */ /* 0x000fe20000000a00 */
[----:B------:R-:W-:Y:S01]  /*6ad0*/  IADD3 R7, P0, RZ, -R13, RZ ;  /* 0x8000000dff077210 */ /* 0x000fe20007f1e0ff */
[----:B------:R-:W-:Y:S01]  /*6ae0*/  ULDC.64 UR8, c[0x0][0x8e8] ;  /* 0x00023a0000087ab9 */ /* 0x000fe20000000a00 */
[----:B------:R-:W3:Y:S03]  /*6af0*/  LDC R21, c[0x0][0x148] ;  /* 0x00005200ff157b82 */ /* 0x000ee60000000800 */
[----:B------:R-:W-:Y:S01]  /*6b00*/  IMAD.X R4, RZ, RZ, ~R4, P0 ;  /* 0x000000ffff047224 */ /* 0x000fe200000e0e04 */
[----:B------:R-:W-:-:S03]  /*6b10*/  ISETP.NE.U32.AND P0, PT, RZ, UR8, PT ;  /* 0x00000008ff007c0c */ /* 0x000fc6000bf05070 */
[----:B------:R-:W-:Y:S01]  /*6b20*/  IMAD R6, R4, UR6, RZ ;  /* 0x0000000604067c24 */ /* 0x000fe2000f8e02ff */
[----:B------:R-:W-:Y:S01]  /*6b30*/  ISETP.NE.AND.EX P0, PT, RZ, UR9, PT, P0 ;  /* 0x00000009ff007c0c */ /* 0x000fe2000bf05300 */
[----:B------:R-:W-:Y:S01]  /*6b40*/  IMAD.WIDE.U32 R4, R7, UR6, R16 ;  /* 0x0000000607047c25 */ /* 0x000fe2000f8e0010 */
[----:B------:R-:W-:-:S03]  /*6b50*/  ULDC UR6, c[0x0][0x8c0] ;  /* 0x0002300000067ab9 */ /* 0x000fc60000000800 */
[----:B------:R-:W-:Y:S01]  /*6b60*/  IMAD R7, R7, UR7, R6 ;  /* 0x0000000707077c24 */ /* 0x000fe2000f8e0206 */
[----:B------:R-:W-:Y:S01]  /*6b70*/  ULDC UR7, c[0x0][0x154] ;  /* 0x0000550000077ab9 */ /* 0x000fe20000000800 */
[----:B-1----:R-:W-:Y:S02]  /*6b80*/  IMAD.MOV R6, RZ, RZ, -R19 ;  /* 0x000000ffff067224 */ /* 0x002fe400078e0a13 */
[----:B------:R-:W-:Y:S02]  /*6b90*/  IMAD.IADD R5, R5, 0x1, R7 ;  /* 0x0000000105057824 */ /* 0x000fe400078e0207 */
[----:B--2---:R-:W-:Y:S01]  /*6ba0*/  IMAD R14, R15, R6, R14 ;  /* 0x000000060f0e7224 */ /* 0x004fe200078e020e */
[----:B------:R-:W-:Y:S02]  /*6bb0*/  I2FP.F32.U32 R6, R12 ;  /* 0x0000000c00067245 */ /* 0x000fe40000201000 */
[--C-:B------:R-:W-:Y:S02]  /*6bc0*/  SHF.R.U64 R15, R4, UR6, R5.reuse ;  /* 0x00000006040f7c19 */ /* 0x100fe40008001205 */
[----:B------:R-:W-:Y:S01]  /*6bd0*/  SHF.R.U32.HI R4, RZ, UR6, R5 ;  /* 0x00000006ff047c19 */ /* 0x000fe20008011605 */
[----:B------:R-:W-:Y:S01]  /*6be0*/  FMUL R6, R6, UR7 ;  /* 0x0000000706067c20 */ /* 0x000fe20008400000 */
[----:B------:R-:W-:-:S02]  /*6bf0*/  ULDC UR6, c[0x0][0x8b0] ;  /* 0x00022c0000067ab9 */ /* 0x000fc40000000800 */
[--C-:B------:R-:W-:Y:S01]  /*6c00*/  SHF.R.U64 R20, R15, UR6, R4.reuse ;  /* 0x000000060f147c19 */ /* 0x100fe20008001204 */
[----:B------:R1:W2:Y:S01]  /*6c10*/  F2I.U32.TRUNC.NTZ R24, R6 ;  /* 0x0000000600187305 */ /* 0x0002a2000020f000 */
[----:B------:R-:W-:Y:S01]  /*6c20*/  SHF.R.U32.HI R5, RZ, UR6, R4 ;  /* 0x00000006ff057c19 */ /* 0x000fe20008011604 */
[----:B------:R-:W-:-:S03]  /*6c30*/  ULDC UR6, c[0x0][0x900] ;  /* 0x0002400000067ab9 */ /* 0x000fc60000000800 */
[--C-:B------:R-:W-:Y:S02]  /*6c40*/  SHF.R.U64 R19, R20, UR6, R5.reuse ;  /* 0x0000000614137c19 */ /* 0x100fe40008001205 */
[----:B------:R-:W-:-:S03]  /*6c50*/  SHF.R.U32.HI R23, RZ, UR6, R5 ;  /* 0x00000006ff177c19 */ /* 0x000fc60008011605 */
[----:B------:R-:W-:Y:S02]  /*6c60*/  IMAD.MOV.U32 R4, RZ, RZ, R19 ;  /* 0x000000ffff047224 */ /* 0x000fe400078e0013 */
[----:B------:R-:W-:Y:S01]  /*6c70*/  IMAD.MOV.U32 R5, RZ, RZ, R23 ;  /* 0x000000ffff057224 */ /* 0x000fe200078e0017 */
[----:B-1----:R-:W-:Y:S06]  /*6c80*/  @!P0 BRA `(.L_x_129) ;  /* 0x0000000000288947 */ /* 0x002fec0003800000 */
        /* <DEDUP_REMOVED lines=10> */
.L_x_129:
[----:B------:R-:W-:Y:S01]  /*6d30*/  ISETP.NE.AND P0, PT, R2, 0x1, PT ;  /* 0x000000010200780c */ /* 0x000fe20003f05270 */
[----:B------:R-:W-:Y:S01]  /*6d40*/  ULDC UR6, c[0x0][0x8f0] ;  /* 0x00023c0000067ab9 */ /* 0x000fe20000000800 */
[----:B------:R-:W-:Y:S01]  /*6d50*/  LOP3.LUT R20, R20, UR18, RZ, 0xc0, !PT ;  /* 0x0000001214147c12 */ /* 0x000fe2000f8ec0ff */
[----:B--2---:R-:W-:Y:S01]  /*6d60*/  IMAD.MOV R24, RZ, RZ, -R24 ;  /* 0x000000ffff187224 */ /* 0x004fe200078e0a18 */
[----:B------:R-:W-:Y:S01]  /*6d70*/  SHF.R.U64 R5, R4, UR6, R5 ;  /* 0x0000000604057c19 */ /* 0x000fe20008001205 */
[----:B------:R-:W-:Y:S01]  /*6d80*/  ULDC UR6, c[0x0][0x8e0] ;  /* 0x0002380000067ab9 */ /* 0x000fe20000000800 */
[----:B------:R-:W-:Y:S01]  /*6d90*/  LOP3.LUT R6, R15, UR17, RZ, 0xc0, !PT ;  /* 0x000000110f067c12 */ /* 0x000fe2000f8ec0ff */
[----:B------:R-:W-:Y:S02]  /*6da0*/  ULDC UR7, c[0x0][0x8b8] ;  /* 0x00022e0000077ab9 */ /* 0x000fe40000000800 */
[----:B------:R-:W-:Y:S02]  /*6db0*/  IMAD.MOV R4, RZ, RZ, -R5 ;  /* 0x000000ffff047224 */ /* 0x000fe400078e0a05 */
[----:B------:R-:W-:-:S02]  /*6dc0*/  IMAD R5, R5, UR19, R20 ;  /* 0x0000001305057c24 */ /* 0x000fc4000f8e0214 */
[----:B---3--:R-:W-:Y:S02]  /*6dd0*/  @P0 IMAD R14, R21, R24, R12 ;  /* 0x00000018150e0224 */ /* 0x008fe400078e020c */
[----:B------:R-:W-:Y:S01]  /*6de0*/  IMAD R19, R4, UR6, R19 ;  /* 0x0000000604137c24 */ /* 0x000fe2000f8e0213 */
[----:B------:R-:W-:Y:S01]  /*6df0*/  ULDC UR6, c[0x0][0x8a8] ;  /* 0x00022a0000067ab9 */ /* 0x000fe20000000800 */
[----:B------:R-:W-:Y:S02]  /*6e00*/  IMAD R14, R5, UR7, R14 ;  /* 0x00000007050e7c24 */ /* 0x000fe4000f8e020e */
[----:B------:R-:W-:Y:S02]  /*6e10*/  IMAD R19, R19, UR6, R6 ;  /* 0x0000000613137c24 */ /* 0x000fe4000f8e0206 */
[----:B------:R-:W-:-:S03]  /*6e20*/  IMAD.MOV.U32 R4, RZ, RZ, 0x1 ;  /* 0x00000001ff047424 */ /* 0x000fc600078e00ff */
[----:B------:R-:W-:Y:S02]  /*6e30*/  SEL R20, R19, R14, !P0 ;  /* 0x0000000e13147207 */ /* 0x000fe40004000000 */
[----:B------:R-:W-:-:S07]  /*6e40*/  SEL R21, R14, R19, !P0 ;  /* 0x000000130e157207 */ /* 0x000fce0004000000 */
.L_x_127:
[----:B------:R-:W-:Y:S05]  /*6e50*/  BSYNC B1 ;  /* 0x0000000000017941 */ /* 0x000fea0003800000 */
.L_x_126:
[----:B------:R-:W-:-:S13]  /*6e60*/  LOP3.LUT P0, RZ, R4, 0xff, RZ, 0xc0, !PT ;  /* 0x000000ff04ff7812 */ /* 0x000fda000780c0ff */
[----:B------:R-:W-:Y:S05]  /*6e70*/  @P0 BRA `(.L_x_130) ;  /* 0xfffffff400440947 */ /* 0x000fea000383ffff */
[----:B------:R-:W-:Y:S05]  /*6e80*/  BSYNC B0 ;  /* 0x0000000000007941 */ /* 0x000fea0003800000 */
.L_x_119:
[----:B------:R-:W-:-:S03]  /*6e90*/  UMOV UR6, 0xffffffff ;  /* 0xffffffff00067882 */ /* 0x000fc60000000000 */
[----:B------:R-:W-:Y:S05]  /*6ea0*/  BRA.DIV UR6, `(.L_x_131) ;  /* 0x0000000a063c7947 */ /* 0x000fea000b800000 */
[----:B------:R-:W-:-:S13]  /*6eb0*/  ELECT P6, URZ, PT ;  /* 0x00000000003f782f */ /* 0x000fda00038c0000 */
.L_x_153:
[----:B------:R-:W-:Y:S05]  /*6ec0*/  @!P6 BRA `(.L_x_15) ;  /* 0x000000040034e947 */ /* 0x000fea0003800000 */
[----:B------:R-:W-:-:S04]  /*6ed0*/  LOP3.LUT R22, R22, 0x2, RZ, 0xfc, !PT ;  /* 0x0000000216167812 */ /* 0x000fc800078efcff */
[----:B------:R-:W-:-:S13]  /*6ee0*/  ISETP.NE.AND P0, PT, R22, 0x3, PT ;  /* 0x000000031600780c */ /* 0x000fda0003f05270 */
[----:B------:R-:W-:Y:S05]  /*6ef0*/  @!P0 BRA `(.L_x_132) ;  /* 0x0000000000048947 */ /* 0x000fea0003800000 */
[----:B-1----:R-:W-:Y:S01]  /*6f00*/  BPT.TRAP 0x1 ;  /* 0x000000040000795c */ /* 0x002fe20000300000 */
.L_x_132:
[----:B------:R-:W2:Y:S01]  /*6f10*/  S2R R3, SR_CgaCtaId ;  /* 0x0000000000037919 */ /* 0x000ea20000008800 */
[----:B------:R-:W-:Y:S02]  /*6f20*/  MOV R0, 0x400 ;  /* 0x0000040000007802 */ /* 0x000fe40000000f00 */
[----:B------:R-:W-:Y:S02]  /*6f30*/  SHF.L.U32 R2, R10, 0x1f, RZ ;  /* 0x0000001f0a027819 */ /* 0x000fe400000006ff */
[----:B--2---:R-:W-:-:S05]  /*6f40*/  LEA R0, R3, R0, 0x18 ;  /* 0x0000000003007211 */ /* 0x004fca00078ec0ff */
[----:B------:R-:W-:-:S04]  /*6f50*/  VIADD R0, R0, 0x40 ;  /* 0x0000004000007836 */ /* 0x000fc80000000000 */
[C---:B------:R-:W-:Y:S02]  /*6f60*/  IMAD R5, R9.reuse, 0x8, R0 ;  /* 0x0000000809057824 */ /* 0x040fe400078e0200 */
[----:B------:R-:W-:Y:S02]  /*6f70*/  VIADD R9, R9, 0x1 ;  /* 0x0000000109097836 */ /* 0x000fe40000000000 */
[----:B------:R-:W2:Y:S03]  /*6f80*/  SYNCS.PHASECHK.TRANS64.TRYWAIT P0, [R5+URZ], R2 ;  /* 0x00000002050075a7 */ /* 0x000ea6000800017f */
[----:B------:R-:W-:-:S04]  /*6f90*/  ISETP.NE.AND P1, PT, R9, 0x8, PT ;  /* 0x000000080900780c */ /* 0x000fc80003f25270 */
[----:B------:R-:W-:Y:S02]  /*6fa0*/  SEL R3, RZ, 0x1, P1 ;  /* 0x00000001ff037807 */ /* 0x000fe40000800000 */
[----:B------:R-:W-:Y:S02]  /*6fb0*/  SEL R9, R9, RZ, P1 ;  /* 0x000000ff09097207 */ /* 0x000fe40000800000 */
[----:B------:R-:W-:-:S03]  /*6fc0*/  LOP3.LUT R10, R10, R3, RZ, 0x3c, !PT ;  /* 0x000000030a0a7212 */ /* 0x000fc600078e3cff */
[----:B------:R-:W-:Y:S01]  /*6fd0*/  IMAD R7, R9, 0x8, R0 ;  /* 0x0000000809077824 */ /* 0x000fe200078e0200 */
[----:B------:R-:W-:Y:S01]  /*6fe0*/  SHF.L.U32 R4, R10, 0x1f, RZ ;  /* 0x0000001f0a047819 */ /* 0x000fe200000006ff */
[----:B--2---:R-:W-:Y:S06]  /*6ff0*/  @!P0 BRA `(.L_x_133) ;  /* 0x0000000800088947 */ /* 0x004fec0003800000 */
.L_x_154:
[----:B------:R-:W3:Y:S01]  /*7000*/  SYNCS.PHASECHK.TRANS64.TRYWAIT P0, [R7+URZ], R4 ;  /* 0x00000004070075a7 */ /* 0x000ee2000800017f */
[----:B--2---:R-:W-:-:S05]  /*7010*/  VIADD R2, R9, 0x1 ;  /* 0x0000000109027836 */ /* 0x004fca0000000000 */
[----:B------:R-:W-:-:S04]  /*7020*/  ISETP.NE.AND P1, PT, R2, 0x8, PT ;  /* 0x000000080200780c */ /* 0x000fc80003f25270 */
[----:B------:R-:W-:Y:S02]  /*7030*/  SEL R3, RZ, 0x1, P1 ;  /* 0x00000001ff037807 */ /* 0x000fe40000800000 */
[----:B------:R-:W-:Y:S02]  /*7040*/  SEL R9, R2, RZ, P1 ;  /* 0x000000ff02097207 */ /* 0x000fe40000800000 */
[----:B------:R-:W-:-:S03]  /*7050*/  LOP3.LUT R10, R10, R3, RZ, 0x3c, !PT ;  /* 0x000000030a0a7212 */ /* 0x000fc600078e3cff */
[----:B------:R-:W-:Y:S01]  /*7060*/  IMAD R6, R9, 0x8, R0 ;  /* 0x0000000809067824 */ /* 0x000fe200078e0200 */
[----:B------:R-:W-:Y:S01]  /*7070*/  SHF.L.U32 R5, R10, 0x1f, RZ ;  /* 0x0000001f0a057819 */ /* 0x000fe200000006ff */
[----:B---3--:R-:W-:Y:S06]  /*7080*/  @!P0 BRA `(.L_x_134) ;  /* 0x0000000400f88947 */ /* 0x008fec0003800000 */
.L_x_155:
[----:B------:R-:W3:Y:S01]  /*7090*/  SYNCS.PHASECHK.TRANS64.TRYWAIT P0, [R6+URZ], R5 ;  /* 0x00000005060075a7 */ /* 0x000ee2000800017f */
[----:B------:R-:W-:-:S05]  /*70a0*/  VIADD R2, R9, 0x1 ;  /* 0x0000000109027836 */ /* 0x000fca0000000000 */
[----:B------:R-:W-:-:S04]  /*70b0*/  ISETP.NE.AND P1, PT, R2, 0x8, PT ;  /* 0x000000080200780c */ /* 0x000fc80003f25270 */
[----:B------:R-:W-:Y:S02]  /*70c0*/  SEL R3, RZ, 0x1, P1 ;  /* 0x00000001ff037807 */ /* 0x000fe40000800000 */
[----:B--2---:R-:W-:Y:S02]  /*70d0*/  SEL R7, R2, RZ, P1 ;  /* 0x000000ff02077207 */ /* 0x004fe40000800000 */
[----:B------:R-:W-:-:S03]  /*70e0*/  LOP3.LUT R10, R10, R3, RZ, 0x3c, !PT ;  /* 0x000000030a0a7212 */ /* 0x000fc600078e3cff */
[----:B------:R-:W-:Y:S01]  /*70f0*/  IMAD R9, R7, 0x8, R0 ;  /* 0x0000000807097824 */ /* 0x000fe200078e0200 */
[----:B------:R-:W-:Y:S01]  /*7100*/  SHF.L.U32 R4, R10, 0x1f, RZ ;  /* 0x0000001f0a047819 */ /* 0x000fe200000006ff */
[----:B---3--:R-:W-:Y:S06]  /*7110*/  @!P0 BRA `(.L_x_135) ;  /* 0x0000000400e88947 */ /* 0x008fec0003800000 */
.L_x_156:
[----:B------:R-:W3:Y:S01]  /*7120*/  SYNCS.PHASECHK.TRANS64.TRYWAIT P0, [R9+URZ], R4 ;  /* 0x00000004090075a7 */ /* 0x000ee2000800017f */
[----:B------:R-:W-:-:S05]  /*7130*/  VIADD R2, R7, 0x1 ;  /* 0x0000000107027836 */ /* 0x000fca0000000000 */
[----:B------:R-:W-:-:S04]  /*7140*/  ISETP.NE.AND P1, PT, R2, 0x8, PT ;  /* 0x000000080200780c */ /* 0x000fc80003f25270 */
[----:B------:R-:W-:Y:S02]  /*7150*/  SEL R3, RZ, 0x1, P1 ;  /* 0x00000001ff037807 */ /* 0x000fe40000800000 */
[----:B------:R-:W-:Y:S02]  /*7160*/  SEL R7, R2, RZ, P1 ;  /* 0x000000ff02077207 */ /* 0x000fe40000800000 */
[----:B------:R-:W-:-:S03]  /*7170*/  LOP3.LUT R10, R10, R3, RZ, 0x3c, !PT ;  /* 0x000000030a0a7212 */ /* 0x000fc600078e3cff */
[----:B--2---:R-:W-:Y:S01]  /*7180*/  IMAD R6, R7, 0x8, R0 ;  /* 0x0000000807067824 */ /* 0x004fe200078e0200 */
[----:B------:R-:W-:Y:S01]  /*7190*/  SHF.L.U32 R5, R10, 0x1f, RZ ;  /* 0x0000001f0a057819 */ /* 0x000fe200000006ff */
[----:B---3--:R-:W-:Y:S06]  /*71a0*/  @!P0 BRA `(.L_x_136) ;  /* 0x0000000400d88947 */ /* 0x008fec0003800000 */
.L_x_157:
        /* <DEDUP_REMOVED lines=9> */
.L_x_158:
        /* <DEDUP_REMOVED lines=9> */
.L_x_159:
[----:B------:R-:W3:Y:S01]  /*72d0*/  SYNCS.PHASECHK.TRANS64.TRYWAIT P0, [R6+URZ], R5 ;  /* 0x00000005060075a7 */ /* 0x000ee2000800017f */
[----:B------:R-:W-:-:S05]  /*72e0*/  VIADD R2, R7, 0x1 ;  /* 0x0000000107027836 */ /* 0x000fca0000000000 */
[----:B------:R-:W-:-:S04]  /*72f0*/  ISETP.NE.AND P1, PT, R2, 0x8, PT ;  /* 0x000000080200780c */ /* 0x000fc80003f25270 */
[----:B--2---:R-:W-:Y:S02]  /*7300*/  SEL R4, RZ, 0x1, P1 ;  /* 0x00000001ff047807 */ /* 0x004fe40000800000 */
[----:B------:R-:W-:Y:S02]  /*7310*/  SEL R3, R2, RZ, P1 ;  /* 0x000000ff02037207 */ /* 0x000fe40000800000 */
[----:B------:R-:W-:Y:S01]  /*7320*/  LOP3.LUT R4, R11, R4, RZ, 0x3c, !PT ;  /* 0x000000040b047212 */ /* 0x000fe200078e3cff */
[----:B---3--:R-:W-:Y:S06]  /*7330*/  @!P0 BRA `(.L_x_139) ;  /* 0x0000000400b08947 */ /* 0x008fec0003800000 */
.L_x_160:
[----:B------:R-:W-:Y:S01]  /*7340*/  IMAD R3, R3, 0x8, R0 ;  /* 0x0000000803037824 */ /* 0x000fe200078e0200 */
[----:B------:R-:W-:-:S07]  /*7350*/  SHF.L.U32 R0, R4, 0x1f, RZ ;  /* 0x0000001f04007819 */ /* 0x000fce00000006ff */
.L_x_140:
[----:B---3--:R3:W4:Y:S02]  /*7360*/  SYNCS.PHASECHK.TRANS64.TRYWAIT P0, [R3+URZ], R0 ;  /* 0x00000000030075a7 */ /* 0x008724000800017f */
[----:B----4-:R-:W-:Y:S05]  /*7370*/  @!P0 NANOSLEEP.SYNCS 0x989680 ;  /* 0x009896800000895d */ /* 0x010fea0003900000 */
[----:B------:R-:W4:Y:S02]  /*7380*/  @!P0 SYNCS.PHASECHK.TRANS64 P0, [R3+URZ], R0 ;  /* 0x00000000030085a7 */ /* 0x000f24000800007f */
[----:B----4-:R-:W-:Y:S05]  /*7390*/  @!P0 BRA `(.L_x_140) ;  /* 0xfffffffc00f08947 */ /* 0x010fea000383ffff */
.L_x_15:
[----:B-1----:R-:W-:Y:S05]  /*73a0*/  BSYNC B6 ;  /* 0x0000000000067941 */ /* 0x002fea0003800000 */
.L_x_13:
[----:B------:R-:W-:Y:S05]  /*73b0*/  EXIT ;  /* 0x000000000000794d */ /* 0x000fea0003800000 */
.L_x_28:
[----:B----4-:R4:W1:Y:S02]  /*73c0*/  SYNCS.PHASECHK.TRANS64.TRYWAIT P1, [R3+URZ], R0 ;  /* 0x00000000030075a7 */ /* 0x010864000802017f */
[----:B-1----:R-:W-:Y:S05]  /*73d0*/  @!P1 NANOSLEEP.SYNCS 0x989680 ;  /* 0x009896800000995d */ /* 0x002fea0003900000 */
[----:B------:R-:W1:Y:S02]  /*73e0*/  @!P1 SYNCS.PHASECHK.TRANS64 P1, [R3+URZ], R0 ;  /* 0x00000000030095a7 */ /* 0x000e64000802007f */
[----:B-1----:R-:W-:Y:S05]  /*73f0*/  @!P1 BRA `(.L_x_28) ;  /* 0xfffffffc00f09947 */ /* 0x002fea000383ffff */
[----:B------:R-:W-:Y:S05]  /*7400*/  BRA `(.L_x_27) ;  /* 0xffffffa400ac7947 */ /* 0x000fea000383ffff */
.L_x_33:
[----:B---3--:R-:W-:-:S04]  /*7410*/  IMAD.U32 R5, RZ, RZ, UR4 ;  /* 0x00000004ff057e24 */ /* 0x008fc8000f8e00ff */
[----:B------:R3:W4:Y:S03]  /*7420*/  SYNCS.PHASECHK.TRANS64.TRYWAIT P1, [R5+URZ], R4 ;  /* 0x00000004050075a7 */ /* 0x000726000802017f */
[----:B----4-:R-:W-:Y:S05]  /*7430*/  @!P1 NANOSLEEP.SYNCS 0x989680 ;  /* 0x009896800000995d */ /* 0x010fea0003900000 */
[----:B------:R-:W4:Y:S02]  /*7440*/  @!P1 SYNCS.PHASECHK.TRANS64 P1, [R5+URZ], R4 ;  /* 0x00000004050095a7 */ /* 0x000f24000802007f */
[----:B----4-:R-:W-:Y:S05]  /*7450*/  @!P1 BRA `(.L_x_33) ;  /* 0xfffffffc00ec9947 */ /* 0x010fea000383ffff */
[----:B------:R-:W-:Y:S05]  /*7460*/  BRA `(.L_x_32) ;  /* 0xffffffa8007c7947 */ /* 0x000fea000383ffff */
.L_x_55:
[----:B-1----:R1:W2:Y:S02]  /*7470*/  SYNCS.PHASECHK.TRANS64.TRYWAIT P0, [R5+URZ+0x80], R4 ;  /* 0x00008004050075a7 */ /* 0x0022a4000800017f */
[----:B--2---:R-:W-:Y:S05]  /*7480*/  @!P0 NANOSLEEP.SYNCS 0x989680 ;  /* 0x009896800000895d */ /* 0x004fea0003900000 */
[----:B------:R-:W2:Y:S02]  /*7490*/  @!P0 SYNCS.PHASECHK.TRANS64 P0, [R5+URZ+0x80], R4 ;  /* 0x00008004050085a7 */ /* 0x000ea4000800007f */
[----:B--2---:R-:W-:Y:S05]  /*74a0*/  @!P0 BRA `(.L_x_55) ;  /* 0xfffffffc00f08947 */ /* 0x004fea000383ffff */
[----:B------:R-:W-:Y:S05]  /*74b0*/  BRA `(.L_x_141) ;  /* 0xffffffb800607947 */ /* 0x000fea000383ffff */
.L_x_69:
[----:B-1----:R1:W2:Y:S02]  /*74c0*/  SYNCS.PHASECHK.TRANS64.TRYWAIT P2, [R4+URZ+0x80], R3 ;  /* 0x00008003040075a7 */ /* 0x0022a4000804017f */
[----:B--2---:R-:W-:Y:S05]  /*74d0*/  @!P2 NANOSLEEP.SYNCS 0x989680 ;  /* 0x009896800000a95d */ /* 0x004fea0003900000 */
[----:B------:R-:W2:Y:S02]  /*74e0*/  @!P2 SYNCS.PHASECHK.TRANS64 P2, [R4+URZ+0x80], R3 ;  /* 0x000080030400a5a7 */ /* 0x000ea4000804007f */
[----:B--2---:R-:W-:Y:S05]  /*74f0*/  @!P2 BRA `(.L_x_69) ;  /* 0xfffffffc00f0a947 */ /* 0x004fea000383ffff */
[----:B------:R-:W-:Y:S05]  /*7500*/  BRA `(.L_x_142) ;  /* 0xffffffc400407947 */ /* 0x000fea000383ffff */
.L_x_89:
[----:B-1----:R-:W-:-:S04]  /*7510*/  IMAD.U32 R3, RZ, RZ, UR4 ;  /* 0x00000004ff037e24 */ /* 0x002fc8000f8e00ff */
[----:B------:R1:W2:Y:S03]  /*7520*/  SYNCS.PHASECHK.TRANS64.TRYWAIT P0, [R3+URZ+0xb8], R0 ;  /* 0x0000b800030075a7 */ /* 0x0002a6000800017f */
[----:B--2---:R-:W-:Y:S05]  /*7530*/  @!P0 NANOSLEEP.SYNCS 0x989680 ;  /* 0x009896800000895d */ /* 0x004fea0003900000 */
[----:B------:R-:W2:Y:S02]  /*7540*/  @!P0 SYNCS.PHASECHK.TRANS64 P0, [R3+URZ+0xb8], R0 ;  /* 0x0000b800030085a7 */ /* 0x000ea4000800007f */
[----:B--2---:R-:W-:Y:S05]  /*7550*/  @!P0 BRA `(.L_x_89) ;  /* 0xfffffffc00ec8947 */ /* 0x004fea000383ffff */
[----:B------:R-:W-:Y:S05]  /*7560*/  BRA `(.L_x_88) ;  /* 0xffffffd800ec7947 */ /* 0x000fea000383ffff */
.L_x_98:
[----:B-1----:R-:W-:-:S04]  /*7570*/  IMAD.U32 R5, RZ, RZ, UR5 ;  /* 0x00000005ff057e24 */ /* 0x002fc8000f8e00ff */
[----:B------:R1:W2:Y:S03]  /*7580*/  SYNCS.PHASECHK.TRANS64.TRYWAIT P1, [R5+URZ+0x98], R4 ;  /* 0x00009804050075a7 */ /* 0x0002a6000802017f */
[----:B--2---:R-:W-:Y:S05]  /*7590*/  @!P1 NANOSLEEP.SYNCS 0x989680 ;  /* 0x009896800000995d */ /* 0x004fea0003900000 */
[----:B------:R-:W2:Y:S02]  /*75a0*/  @!P1 SYNCS.PHASECHK.TRANS64 P1, [R5+URZ+0x98], R4 ;  /* 0x00009804050095a7 */ /* 0x000ea4000802007f */
[----:B--2---:R-:W-:Y:S05]  /*75b0*/  @!P1 BRA `(.L_x_98) ;  /* 0xfffffffc00ec9947 */ /* 0x004fea000383ffff */
[----:B------:R-:W-:Y:S05]  /*75c0*/  BRA `(.L_x_143) ;  /* 0xffffffdc00e47947 */ /* 0x000fea000383ffff */
.L_x_104:
[----:B-1----:R-:W-:-:S04]  /*75d0*/  IMAD.U32 R5, RZ, RZ, UR4 ;  /* 0x00000004ff057e24 */ /* 0x002fc8000f8e00ff */
[----:B------:R1:W2:Y:S03]  /*75e0*/  SYNCS.PHASECHK.TRANS64.TRYWAIT P1, [R5+URZ+0x98], R4 ;  /* 0x00009804050075a7 */ /* 0x0002a6000802017f */
[----:B--2---:R-:W-:Y:S05]  /*75f0*/  @!P1 NANOSLEEP.SYNCS 0x989680 ;  /* 0x009896800000995d */ /* 0x004fea0003900000 */
[----:B------:R-:W2:Y:S02]  /*7600*/  @!P1 SYNCS.PHASECHK.TRANS64 P1, [R5+URZ+0x98], R4 ;  /* 0x00009804050095a7 */ /* 0x000ea4000802007f */
[----:B--2---:R-:W-:Y:S05]  /*7610*/  @!P1 BRA `(.L_x_104) ;  /* 0xfffffffc00ec9947 */ /* 0x004fea000383ffff */
[----:B------:R-:W-:Y:S05]  /*7620*/  BRA `(.L_x_144) ;  /* 0xffffffe0004c7947 */ /* 0x000fea000383ffff */
.L_x_114:
[----:B-1----:R1:W3:Y:S02]  /*7630*/  SYNCS.PHASECHK.TRANS64.TRYWAIT P0, [R3+URZ+0x98], R0 ;  /* 0x00009800030075a7 */ /* 0x0022e4000800017f */
[----:B---3--:R-:W-:Y:S05]  /*7640*/  @!P0 NANOSLEEP.SYNCS 0x989680 ;  /* 0x009896800000895d */ /* 0x008fea0003900000 */
[----:B------:R-:W3:Y:S02]  /*7650*/  @!P0 SYNCS.PHASECHK.TRANS64 P0, [R3+URZ+0x98], R0 ;  /* 0x00009800030085a7 */ /* 0x000ee4000800007f */
[----:B---3--:R-:W-:Y:S05]  /*7660*/  @!P0 BRA `(.L_x_114) ;  /* 0xfffffffc00f08947 */ /* 0x008fea000383ffff */
[----:B------:R-:W-:Y:S05]  /*7670*/  BRA `(.L_x_145) ;  /* 0xffffffe800647947 */ /* 0x000fea000383ffff */
.L_x_116:
[----:B-1----:R1:W2:Y:S02]  /*7680*/  SYNCS.PHASECHK.TRANS64.TRYWAIT P0, [R5+URZ+0x98], R0 ;  /* 0x00009800050075a7 */ /* 0x0022a4000800017f */
[----:B--2---:R-:W-:Y:S05]  /*7690*/  @!P0 NANOSLEEP.SYNCS 0x989680 ;  /* 0x009896800000895d */ /* 0x004fea0003900000 */
[----:B------:R-:W2:Y:S02]  /*76a0*/  @!P0 SYNCS.PHASECHK.TRANS64 P0, [R5+URZ+0x98], R0 ;  /* 0x00009800050085a7 */ /* 0x000ea4000800007f */
[----:B--2---:R-:W-:Y:S05]  /*76b0*/  @!P0 BRA `(.L_x_116) ;  /* 0xfffffffc00f08947 */ /* 0x004fea000383ffff */
[----:B------:R-:W-:Y:S05]  /*76c0*/  BRA `(.L_x_146) ;  /* 0xffffffe800847947 */ /* 0x000fea000383ffff */
.L_x_120:
[----:B------:R-:W-:Y:S01]  /*76d0*/  BSSY B1, `(.L_x_147) ;  /* 0x0000006000017945 */ /* 0x000fe20003800000 */
[----:B------:R-:W-:-:S07]  /*76e0*/  IMAD.MOV.U32 R15, RZ, RZ, -0x1 ;  /* 0xffffffffff0f7424 */ /* 0x000fce00078e00ff */
[----:B------:R-:W-:Y:S05]  /*76f0*/  WARPSYNC.COLLECTIVE R15, `(.L_x_148) ;  /* 0x000000000f0c7348 */ /* 0x000fea0003c00000 */
[----:B------:R-:W-:Y:S02]  /*7700*/  ELECT P6, UR62, PT ;  /* 0x00000000003e782f */ /* 0x000fe400038c0000 */
[----:B------:R-:W-:Y:S01]  /*7710*/  MOV R14, UR62 ;  /* 0x0000003e000e7c02 */ /* 0x000fe20008000f00 */
[----:B------:R-:W-:Y:S10]  /*7720*/  ENDCOLLECTIVE ;  /* 0x000000000000791b */ /* 0x000ff40003800000 */
.L_x_148:
[----:B------:R-:W-:Y:S05]  /*7730*/  BSYNC B1 ;  /* 0x0000000000017941 */ /* 0x000fea0003800000 */
.L_x_147:
[----:B------:R-:W-:Y:S05]  /*7740*/  BRA `(.L_x_149) ;  /* 0xffffffec001c7947 */ /* 0x000fea000383ffff */
.L_x_123:
[----:B--2---:R2:W3:Y:S02]  /*7750*/  SYNCS.PHASECHK.TRANS64.TRYWAIT P0, [R14+URZ+0x40], R7 ;  /* 0x000040070e0075a7 */ /* 0x0044e4000800017f */
[----:B---3--:R-:W-:Y:S05]  /*7760*/  @!P0 NANOSLEEP.SYNCS 0x989680 ;  /* 0x009896800000895d */ /* 0x008fea0003900000 */
[----:B------:R-:W3:Y:S02]  /*7770*/  @!P0 SYNCS.PHASECHK.TRANS64 P0, [R14+URZ+0x40], R7 ;  /* 0x000040070e0085a7 */ /* 0x000ee4000800007f */
[----:B---3--:R-:W-:Y:S05]  /*7780*/  @!P0 BRA `(.L_x_123) ;  /* 0xfffffffc00f08947 */ /* 0x008fea000383ffff */
[----:B------:R-:W-:Y:S05]  /*7790*/  BRA `(.L_x_150) ;  /* 0xffffffec00547947 */ /* 0x000fea000383ffff */
.L_x_131:
[----:B------:R-:W-:Y:S01]  /*77a0*/  BSSY B0, `(.L_x_151) ;  /* 0x0000006000007945 */ /* 0x000fe20003800000 */
[----:B------:R-:W-:-:S07]  /*77b0*/  IMAD.MOV.U32 R15, RZ, RZ, -0x1 ;  /* 0xffffffffff0f7424 */ /* 0x000fce00078e00ff */
[----:B-1----:R-:W-:Y:S05]  /*77c0*/  WARPSYNC.COLLECTIVE R15, `(.L_x_152) ;  /* 0x000000000f0c7348 */ /* 0x002fea0003c00000 */
[----:B------:R-:W-:Y:S02]  /*77d0*/  ELECT P6, UR62, PT ;  /* 0x00000000003e782f */ /* 0x000fe400038c0000 */
[----:B------:R-:W-:Y:S01]  /*77e0*/  MOV R14, UR62 ;  /* 0x0000003e000e7c02 */ /* 0x000fe20008000f00 */
[----:B-1----:R-:W-:Y:S10]  /*77f0*/  ENDCOLLECTIVE ;  /* 0x000000000000791b */ /* 0x002ff40003800000 */
.L_x_152:
[----:B------:R-:W-:Y:S05]  /*7800*/  BSYNC B0 ;  /* 0x0000000000007941 */ /* 0x000fea0003800000 */
.L_x_151:
[----:B------:R-:W-:Y:S05]  /*7810*/  BRA `(.L_x_153) ;  /* 0xfffffff400a87947 */ /* 0x000fea000383ffff */
.L_x_133:
[----:B--2---:R2:W3:Y:S02]  /*7820*/  SYNCS.PHASECHK.TRANS64.TRYWAIT P0, [R5+URZ], R2 ;  /* 0x00000002050075a7 */ /* 0x0044e4000800017f */
[----:B---3--:R-:W-:Y:S05]  /*7830*/  @!P0 NANOSLEEP.SYNCS 0x989680 ;  /* 0x009896800000895d */ /* 0x008fea0003900000 */
[----:B------:R-:W3:Y:S02]  /*7840*/  @!P0 SYNCS.PHASECHK.TRANS64 P0, [R5+URZ], R2 ;  /* 0x00000002050085a7 */ /* 0x000ee4000800007f */
[----:B---3--:R-:W-:Y:S05]  /*7850*/  @!P0 BRA `(.L_x_133) ;  /* 0xfffffffc00f08947 */ /* 0x008fea000383ffff */
[----:B------:R-:W-:Y:S05]  /*7860*/  BRA `(.L_x_154) ;  /* 0xfffffff400e47947 */ /* 0x000fea000383ffff */
.L_x_134:
[----:B--2---:R2:W3:Y:S02]  /*7870*/  SYNCS.PHASECHK.TRANS64.TRYWAIT P0, [R7+URZ], R4 ;  /* 0x00000004070075a7 */ /* 0x0044e4000800017f */
[----:B---3--:R-:W-:Y:S05]  /*7880*/  @!P0 NANOSLEEP.SYNCS 0x989680 ;  /* 0x009896800000895d */ /* 0x008fea0003900000 */
[----:B------:R-:W3:Y:S02]  /*7890*/  @!P0 SYNCS.PHASECHK.TRANS64 P0, [R7+URZ], R4 ;  /* 0x00000004070085a7 */ /* 0x000ee4000800007f */
[----:B---3--:R-:W-:Y:S05]  /*78a0*/  @!P0 BRA `(.L_x_134) ;  /* 0xfffffffc00f08947 */ /* 0x008fea000383ffff */
[----:B------:R-:W-:Y:S05]  /*78b0*/  BRA `(.L_x_155) ;  /* 0xfffffff400f47947 */ /* 0x000fea000383ffff */
.L_x_135:
[----:B--2---:R2:W3:Y:S02]  /*78c0*/  SYNCS.PHASECHK.TRANS64.TRYWAIT P0, [R6+URZ], R5 ;  /* 0x00000005060075a7 */ /* 0x0044e4000800017f */
[----:B---3--:R-:W-:Y:S05]  /*78d0*/  @!P0 NANOSLEEP.SYNCS 0x989680 ;  /* 0x009896800000895d */ /* 0x008fea0003900000 */
[----:B------:R-:W3:Y:S02]  /*78e0*/  @!P0 SYNCS.PHASECHK.TRANS64 P0, [R6+URZ], R5 ;  /* 0x00000005060085a7 */ /* 0x000ee4000800007f */
[----:B---3--:R-:W-:Y:S05]  /*78f0*/  @!P0 BRA `(.L_x_135) ;  /* 0xfffffffc00f08947 */ /* 0x008fea000383ffff */
[----:B------:R-:W-:Y:S05]  /*7900*/  BRA `(.L_x_156) ;  /* 0xfffffff800047947 */ /* 0x000fea000383ffff */
.L_x_136:
[----:B--2---:R2:W3:Y:S02]  /*7910*/  SYNCS.PHASECHK.TRANS64.TRYWAIT P0, [R9+URZ], R4 ;  /* 0x00000004090075a7 */ /* 0x0044e4000800017f */
[----:B---3--:R-:W-:Y:S05]  /*7920*/  @!P0 NANOSLEEP.SYNCS 0x989680 ;  /* 0x009896800000895d */ /* 0x008fea0003900000 */
[----:B------:R-:W3:Y:S02]  /*7930*/  @!P0 SYNCS.PHASECHK.TRANS64 P0, [R9+URZ], R4 ;  /* 0x00000004090085a7 */ /* 0x000ee4000800007f */
[----:B---3--:R-:W-:Y:S05]  /*7940*/  @!P0 BRA `(.L_x_136) ;  /* 0xfffffffc00f08947 */ /* 0x008fea000383ffff */
[----:B------:R-:W-:Y:S05]  /*7950*/  BRA `(.L_x_157) ;  /* 0xfffffff800147947 */ /* 0x000fea000383ffff */
.L_x_137:
[----:B--2---:R2:W3:Y:S02]  /*7960*/  SYNCS.PHASECHK.TRANS64.TRYWAIT P0, [R6+URZ], R5 ;  /* 0x00000005060075a7 */ /* 0x0044e4000800017f */
[----:B---3--:R-:W-:Y:S05]  /*7970*/  @!P0 NANOSLEEP.SYNCS 0x989680 ;  /* 0x009896800000895d */ /* 0x008fea0003900000 */
[----:B------:R-:W3:Y:S02]  /*7980*/  @!P0 SYNCS.PHASECHK.TRANS64 P0, [R6+URZ], R5 ;  /* 0x00000005060085a7 */ /* 0x000ee4000800007f */
[----:B---3--:R-:W-:Y:S05]  /*7990*/  @!P0 BRA `(.L_x_137) ;  /* 0xfffffffc00f08947 */ /* 0x008fea000383ffff */
[----:B------:R-:W-:Y:S05]  /*79a0*/  BRA `(.L_x_158) ;  /* 0xfffffff800247947 */ /* 0x000fea000383ffff */
.L_x_138:
[----:B--2---:R2:W3:Y:S02]  /*79b0*/  SYNCS.PHASECHK.TRANS64.TRYWAIT P0, [R9+URZ], R4 ;  /* 0x00000004090075a7 */ /* 0x0044e4000800017f */
[----:B---3--:R-:W-:Y:S05]  /*79c0*/  @!P0 NANOSLEEP.SYNCS 0x989680 ;  /* 0x009896800000895d */ /* 0x008fea0003900000 */
[----:B------:R-:W3:Y:S02]  /*79d0*/  @!P0 SYNCS.PHASECHK.TRANS64 P0, [R9+URZ], R4 ;  /* 0x00000004090085a7 */ /* 0x000ee4000800007f */
[----:B---3--:R-:W-:Y:S05]  /*79e0*/  @!P0 BRA `(.L_x_138) ;  /* 0xfffffffc00f08947 */ /* 0x008fea000383ffff */
[----:B------:R-:W-:Y:S05]  /*79f0*/  BRA `(.L_x_159) ;  /* 0xfffffff800347947 */ /* 0x000fea000383ffff */
.L_x_139:
[----:B--2---:R2:W3:Y:S02]  /*7a00*/  SYNCS.PHASECHK.TRANS64.TRYWAIT P0, [R6+URZ], R5 ;  /* 0x00000005060075a7 */ /* 0x0044e4000800017f */
[----:B---3--:R-:W-:Y:S05]  /*7a10*/  @!P0 NANOSLEEP.SYNCS 0x989680 ;  /* 0x009896800000895d */ /* 0x008fea0003900000 */
[----:B------:R-:W3:Y:S02]  /*7a20*/  @!P0 SYNCS.PHASECHK.TRANS64 P0, [R6+URZ], R5 ;  /* 0x00000005060085a7 */ /* 0x000ee4000800007f */
[----:B---3--:R-:W-:Y:S05]  /*7a30*/  @!P0 BRA `(.L_x_139) ;  /* 0xfffffffc00f08947 */ /* 0x008fea000383ffff */
[----:B------:R-:W-:Y:S05]  /*7a40*/  BRA `(.L_x_160) ;  /* 0xfffffff8003c7947 */ /* 0x000fea000383ffff */
.L_x_161:
[----:B------:R-:W-:-:S00]  /*7a50*/  BRA `(.L_x_161) ;  /* 0xfffffffc00fc7947 */ /* 0x000fc0000383ffff */
[----:B------:R-:W-:-:S00]  /*7a60*/  NOP ;  /* 0x0000000000007918 */ /* 0x000fc00000000000 */
        /* <DEDUP_REMOVED lines=9> */
.L_x_162:


//--------------------- .nv.global.init           --------------------------
	.section	.nv.global.init,"aw",@progbits
.nv.global.init:
	.type		$str$22,@object
	.size		$str$22,($str$26 - $str$22)
$str$22:
        /*0000*/ 	.byte	0x6b, 0x5f, 0x74, 0x69, 0x6c, 0x65, 0x5f, 0x63, 0x6f, 0x75, 0x6e, 0x74, 0x20, 0x3e, 0x3d, 0x20
        /*0010*/ 	.byte	0x31, 0x00
	.type		$str$26,@object
	.size		$str$26,($str$27 - $str$26)
$str$26:
        /*0012*/ 	.byte	0x28, 0x61, 0x64, 0x64, 0x72, 0x65, 0x73, 0x73, 0x20, 0x26, 0x20, 0x6d, 0x61, 0x73, 0x6b, 0x29
        /*0022*/ 	.byte	0x20, 0x3d, 0x3d, 0x20, 0x30, 0x00
	.type		$str$27,@object
	.size		$str$27,($str$23 - $str$27)
$str$27:
        /*0028*/ 	.byte	0x2f, 0x74, 0x6d, 0x70, 0x2f, 0x63, 0x75, 0x74, 0x6c, 0x61, 0x73, 0x73, 0x5f, 0x73, 0x77, 0x65
        /*0038*/ 	.byte	0x65, 0x70, 0x5f, 0x73, 0x72, 0x63, 0x2f, 0x69, 0x6e, 0x63, 0x6c, 0x75, 0x64, 0x65, 0x2f, 0x63
        /*0048*/ 	.byte	0x75, 0x74, 0x65, 0x2f, 0x70, 0x6f, 0x69, 0x6e, 0x74, 0x65, 0x72, 0x5f, 0x66, 0x6c, 0x61, 0x67
        /*0058*/ 	.byte	0x67, 0x65, 0x64, 0x2e, 0x68, 0x70, 0x70, 0x00
	.type		$str$23,@object
	.size		$str$23,(__unnamed_2 - $str$23)
$str$23:
        /*0060*/ 	.byte	0x2f, 0x74, 0x6d, 0x70, 0x2f, 0x63, 0x75, 0x74, 0x6c, 0x61, 0x73, 0x73, 0x5f, 0x73, 0x77, 0x65
        /*0070*/ 	.byte	0x65, 0x70, 0x5f, 0x73, 0x72, 0x63, 0x2f, 0x69, 0x6e, 0x63, 0x6c, 0x75, 0x64, 0x65, 0x2f, 0x63
        /*0080*/ 	.byte	0x75, 0x74, 0x6c, 0x61, 0x73, 0x73, 0x2f, 0x67, 0x65, 0x6d, 0x6d, 0x2f, 0x63, 0x6f, 0x6c, 0x6c
        /*0090*/ 	.byte	0x65, 0x63, 0x74, 0x69, 0x76, 0x65, 0x2f, 0x73, 0x6d, 0x39, 0x30, 0x5f, 0x6d, 0x6d, 0x61, 0x5f
        /*00a0*/ 	.byte	0x74, 0x6d, 0x61, 0x5f, 0x67, 0x6d, 0x6d, 0x61, 0x5f, 0x73, 0x73, 0x5f, 0x77, 0x61, 0x72, 0x70
        /*00b0*/ 	.byte	0x73, 0x70, 0x65, 0x63, 0x69, 0x61, 0x6c, 0x69, 0x7a, 0x65, 0x64, 0x2e, 0x68, 0x70, 0x70, 0x00
	.type		__unnamed_2,@object
	.size		__unnamed_2,(__unnamed_1 - __unnamed_2)
__unnamed_2:
        /*00c0*/ 	.byte	0x61, 0x75, 0x74, 0x6f, 0x20, 0x63, 0x75, 0x74, 0x65, 0x3a, 0x3a, 0x61, 0x73, 0x5f, 0x70, 0x6f
        /* <DEDUP_REMOVED lines=27> */
        /*0280*/ 	.byte	0x3c, 0x34, 0x30, 0x39, 0x36, 0x3e, 0x3e, 0x3e, 0x3e, 0x3e, 0x5d, 0x00
	.type		__unnamed_1,@object
	.size		__unnamed_1,(.L_0 - __unnamed_1)
__unnamed_1:
        /* <DEDUP_REMOVED lines=182> */
.L_0:


//--------------------- .nv.shared._ZN7cutlass13device_kernelINS_4gemm6kernel13GemmUniversalIN4cute5tupleIJiiiiEEENS1_10collective13CollectiveMmaINS1_34MainloopSm90TmaGmmaWarpSpecializedILi8ENS5_IJNS4_1CILi2EEENSA_ILi1EEESC_EEENS1_35KernelTmaWarpSpecializedCooperativeEEENS5_IJNSA_ILi128EEENSA_ILi64EEESH_EEENS_10bfloat16_tENS5_IJlSC_lEEESJ_SK_NS4_8TiledMMAINS4_8MMA_AtomIJNS4_4SM904GMMA27MMA_64x64x16_F32BF16BF16_SSILNSO_5MajorE0ELSQ_0ELNSO_7ScaleInE1ELSR_1EEEEEENS4_6LayoutISD_NS5_IJSC_NSA_ILi0EEESV_EEEEENS5_IJNS4_10UnderscoreESY_SY_EEEEENS4_13SM90_TMA_LOADENS4_14ComposedLayoutINS4_7SwizzleILi3ELi4ELi3EEENS4_18smem_ptr_flag_bitsILi16EEENSU_INS5_IJNSA_ILi8EEESH_EEENS5_IJSH_SC_EEEEEEEvNS4_8identityENS4_23SM90_TMA_LOAD_MULTICASTES1B_vS1C_EENS_8epilogue10collective18CollectiveEpilogueINS1F_22Sm90TmaWarpSpecializedILi3ELi2ELi16ELb1ELb0EEEJSI_NS5_IJSG_NSA_ILi32EEEEEESJ_SK_SJ_SK_NS1F_6fusion15FusionCallbacksIS1J_NS1M_23LinCombPerRowBiasEltActINS1F_6thread4ReLuESJ_fSJ_SJ_fLi8ELNS_15FloatRoundStyleE2EEESI_S1L_JEEES11_NS12_INS13_ILi2ELi4ELi3EEES16_NSU_INS5_IJS17_S1K_EEENS5_IJS1K_SC_EEEEEEENS4_17SM75_U32x4_LDSM_NENS4_14SM90_TMA_STOREES1Y_NS4_17SM90_U32x4_STSM_NENS4_9Copy_AtomIJS21_NS_6half_tEEEEvEEEvvEEEEvNT_6ParamsE --------------------------
	.section	.nv.shared._ZN7cutlass13device_kernelINS_4gemm6kernel13GemmUniversalIN4cute5tupleIJiiiiEEENS1_10collective13CollectiveMmaINS1_34MainloopSm90TmaGmmaWarpSpecializedILi8ENS5_IJNS4_1CILi2EEENSA_ILi1EEESC_EEENS1_35KernelTmaWarpSpecializedCooperativeEEENS5_IJNSA_ILi128EEENSA_ILi64EEESH_EEENS_10bfloat16_tENS5_IJlSC_lEEESJ_SK_NS4_8TiledMMAINS4_8MMA_AtomIJNS4_4SM904GMMA27MMA_64x64x16_F32BF16BF16_SSILNSO_5MajorE0ELSQ_0ELNSO_7ScaleInE1ELSR_1EEEEEENS4_6LayoutISD_NS5_IJSC_NSA_ILi0EEESV_EEEEENS5_IJNS4_10UnderscoreESY_SY_EEEEENS4_13SM90_TMA_LOADENS4_14ComposedLayoutINS4_7SwizzleILi3ELi4ELi3EEENS4_18smem_ptr_flag_bitsILi16EEENSU_INS5_IJNSA_ILi8EEESH_EEENS5_IJSH_SC_EEEEEEEvNS4_8identityENS4_23SM90_TMA_LOAD_MULTICASTES1B_vS1C_EENS_8epilogue10collective18CollectiveEpilogueINS1F_22Sm90TmaWarpSpecializedILi3ELi2ELi16ELb1ELb0EEEJSI_NS5_IJSG_NSA_ILi32EEEEEESJ_SK_SJ_SK_NS1F_6fusion15FusionCallbacksIS1J_NS1M_23LinCombPerRowBiasEltActINS1F_6thread4ReLuESJ_fSJ_SJ_fLi8ELNS_15FloatRoundStyleE2EEESI_S1L_JEEES11_NS12_INS13_ILi2ELi4ELi3EEES16_NSU_INS5_IJS17_S1K_EEENS5_IJS1K_SC_EEEEEEENS4_17SM75_U32x4_LDSM_NENS4_14SM90_TMA_STOREES1Y_NS4_17SM90_U32x4_STSM_NENS4_9Copy_AtomIJS21_NS_6half_tEEEEvEEEvvEEEEvNT_6ParamsE,"aw",@nobits
	.sectionflags	@""
	.align	16
	.zero		1024


//--------------------- .nv.shared.reserved.0     --------------------------
	.section	.nv.shared.reserved.0,"aw",@nobits
	.weak		__nv_reservedSMEM_offset_0_alias
	.size		__nv_reservedSMEM_offset_0_alias, 0, 0
	.other		__nv_reservedSMEM_offset_0_alias,@"STO_CUDA_RESERVED_SHARED STV_DEFAULT"
__nv_reservedSMEM_offset_0_alias:
	.zero		0


//--------------------- .nv.global                --------------------------
	.section	.nv.global,"aw",@nobits
.nv.global:
	.type		_ZN39_INTERNAL_cc462c36_4_k_cu_42316fa0_27894cute1_E,@object
	.size		_ZN39_INTERNAL_cc462c36_4_k_cu_42316fa0_27894cute1_E,(_ZN39_INTERNAL_cc462c36_4_k_cu_42316fa0_27894cuda3std3__45__cpo6cbeginE - _ZN39_INTERNAL_cc462c36_4_k_cu_42316fa0_27894cute1_E)
_ZN39_INTERNAL_cc462c36_4_k_cu_42316fa0_27894cute1_E:
	.zero		1
	.type		_ZN39_INTERNAL_cc462c36_4_k_cu_42316fa0_27894cuda3std3__45__cpo6cbeginE,@object
	.size		_ZN39_INTERNAL_cc462c36_4_k_cu_42316fa0_27894cuda3std3__45__cpo6cbeginE,(_ZN39_INTERNAL_cc462c36_4_k_cu_42316fa0_27894cuda3std3__48in_placeE - _ZN39_INTERNAL_cc462c36_4_k_cu_42316fa0_27894cuda3std3__45__cpo6cbeginE)
_ZN39_INTERNAL_cc462c36_4_k_cu_42316fa0_27894cuda3std3__45__cpo6cbeginE:
	.zero		1
	.type		_ZN39_INTERNAL_cc462c36_4_k_cu_42316fa0_27894cuda3std3__48in_placeE,@object
	.size		_ZN39_INTERNAL_cc462c36_4_k_cu_42316fa0_27894cuda3std3__48in_placeE,(_ZN39_INTERNAL_cc462c36_4_k_cu_42316fa0_27894cuda3std6ranges3__45__cpo9iter_moveE - _ZN39_INTERNAL_cc462c36_4_k_cu_42316fa0_27894cuda3std3__48in_placeE)
_ZN39_INTERNAL_cc462c36_4_k_cu_42316fa0_27894cuda3std3__48in_placeE:
	.zero		1
	.type		_ZN39_INTERNAL_cc462c36_4_k_cu_42316fa0_27894cuda3std6ranges3__45__cpo9iter_moveE,@object
	.size		_ZN39_INTERNAL_cc462c36_4_k_cu_42316fa0_27894cuda3std6ranges3__45__cpo9iter_moveE,(_ZN39_INTERNAL_cc462c36_4_k_cu_42316fa0_27894cuda3std3__45__cpo5beginE - _ZN39_INTERNAL_cc462c36_4_k_cu_42316fa0_27894cuda3std6ranges3__45__cpo9iter_moveE)
_ZN39_INTERNAL_cc462c36_4_k_cu_42316fa0_27894cuda3std6ranges3__45__cpo9iter_moveE:
	.zero		1
	.type		_ZN39_INTERNAL_cc462c36_4_k_cu_42316fa0_27894cuda3std3__45__cpo5beginE,@object
	.size		_ZN39_INTERNAL_cc462c36_4_k_cu_42316fa0_27894cuda3std3__45__cpo5beginE,(_ZN39_INTERNAL_cc462c36_4_k_cu_42316fa0_27894cuda3std3__441_GLOBAL__N__cc462c36_4_k_cu_42316fa0_27896ignoreE - _ZN39_INTERNAL_cc462c36_4_k_cu_42316fa0_27894cuda3std3__45__cpo5beginE)
_ZN39_INTERNAL_cc462c36_4_k_cu_42316fa0_27894cuda3std3__45__cpo5beginE:
	.zero		1
	.type		_ZN39_INTERNAL_cc462c36_4_k_cu_42316fa0_27894cuda3std3__441_GLOBAL__N__cc462c36_4_k_cu_42316fa0_27896ignoreE,@object
	.size		_ZN39_INTERNAL_cc462c36_4_k_cu_42316fa0_27894cuda3std3__441_GLOBAL__N__cc462c36_4_k_cu_42316fa0_27896ignoreE,(_ZN39_INTERNAL_cc462c36_4_k_cu_42316fa0_27894cute7productE - _ZN39_INTERNAL_cc462c36_4_k_cu_42316fa0_27894cuda3std3__441_GLOBAL__N__cc462c36_4_k_cu_42316fa0_27896ignoreE)
_ZN39_INTERNAL_cc462c36_4_k_cu_42316fa0_27894cuda3std3__441_GLOBAL__N__cc462c36_4_k_cu_42316fa0_27896ignoreE:
	.zero		1
	.type		_ZN39_INTERNAL_cc462c36_4_k_cu_42316fa0_27894cute7productE,@object
	.size		_ZN39_INTERNAL_cc462c36_4_k_cu_42316fa0_27894cute7productE,(_ZN39_INTERNAL_cc462c36_4_k_cu_42316fa0_27894cuda3std3__45__cpo3endE - _ZN39_INTERNAL_cc462c36_4_k_cu_42316fa0_27894cute7productE)
_ZN39_INTERNAL_cc462c36_4_k_cu_42316fa0_27894cute7productE:
	.zero		1
	.type		_ZN39_INTERNAL_cc462c36_4_k_cu_42316fa0_27894cuda3std3__45__cpo3endE,@object
	.size		_ZN39_INTERNAL_cc462c36_4_k_cu_42316fa0_27894cuda3std3__45__cpo3endE,(_ZN39_INTERNAL_cc462c36_4_k_cu_42316fa0_27894cuda3std3__419piecewise_constructE - _ZN39_INTERNAL_cc462c36_4_k_cu_42316fa0_27894cuda3std3__45__cpo3endE)
_ZN39_INTERNAL_cc462c36_4_k_cu_42316fa0_27894cuda3std3__45__cpo3endE:
	.zero		1
	.type		_ZN39_INTERNAL_cc462c36_4_k_cu_42316fa0_27894cuda3std3__419piecewise_constructE,@object
	.size		_ZN39_INTERNAL_cc462c36_4_k_cu_42316fa0_27894cuda3std3__419piecewise_constructE,(_ZN39_INTERNAL_cc462c36_4_k_cu_42316fa0_27894cuda3std3__45__cpo4cendE - _ZN39_INTERNAL_cc462c36_4_k_cu_42316fa0_27894cuda3std3__419piecewise_constructE)
_ZN39_INTERNAL_cc462c36_4_k_cu_42316fa0_27894cuda3std3__419piecewise_constructE:
	.zero		1
	.type		_ZN39_INTERNAL_cc462c36_4_k_cu_42316fa0_27894cuda3std3__45__cpo4cendE,@object
	.size		_ZN39_INTERNAL_cc462c36_4_k_cu_42316fa0_27894cuda3std3__45__cpo4cendE,(_ZN39_INTERNAL_cc462c36_4_k_cu_42316fa0_27894cuda3std6ranges3__45__cpo4swapE - _ZN39_INTERNAL_cc462c36_4_k_cu_42316fa0_27894cuda3std3__45__cpo4cendE)
_ZN39_INTERNAL_cc462c36_4_k_cu_42316fa0_27894cuda3std3__45__cpo4cendE:
	.zero		1
	.type		_ZN39_INTERNAL_cc462c36_4_k_cu_42316fa0_27894cuda3std6ranges3__45__cpo4swapE,@object
	.size		_ZN39_INTERNAL_cc462c36_4_k_cu_42316fa0_27894cuda3std6ranges3__45__cpo4swapE,(.L_9 - _ZN39_INTERNAL_cc462c36_4_k_cu_42316fa0_27894cuda3std6ranges3__45__cpo4swapE)
_ZN39_INTERNAL_cc462c36_4_k_cu_42316fa0_27894cuda3std6ranges3__45__cpo4swapE:
	.zero		1
.L_9:


//--------------------- .nv.constant0._ZN7cutlass13device_kernelINS_4gemm6kernel13GemmUniversalIN4cute5tupleIJiiiiEEENS1_10collective13CollectiveMmaINS1_34MainloopSm90TmaGmmaWarpSpecializedILi8ENS5_IJNS4_1CILi2EEENSA_ILi1EEESC_EEENS1_35KernelTmaWarpSpecializedCooperativeEEENS5_IJNSA_ILi128EEENSA_ILi64EEESH_EEENS_10bfloat16_tENS5_IJlSC_lEEESJ_SK_NS4_8TiledMMAINS4_8MMA_AtomIJNS4_4SM904GMMA27MMA_64x64x16_F32BF16BF16_SSILNSO_5MajorE0ELSQ_0ELNSO_7ScaleInE1ELSR_1EEEEEENS4_6LayoutISD_NS5_IJSC_NSA_ILi0EEESV_EEEEENS5_IJNS4_10UnderscoreESY_SY_EEEEENS4_13SM90_TMA_LOADENS4_14ComposedLayoutINS4_7SwizzleILi3ELi4ELi3EEENS4_18smem_ptr_flag_bitsILi16EEENSU_INS5_IJNSA_ILi8EEESH_EEENS5_IJSH_SC_EEEEEEEvNS4_8identityENS4_23SM90_TMA_LOAD_MULTICASTES1B_vS1C_EENS_8epilogue10collective18CollectiveEpilogueINS1F_22Sm90TmaWarpSpecializedILi3ELi2ELi16ELb1ELb0EEEJSI_NS5_IJSG_NSA_ILi32EEEEEESJ_SK_SJ_SK_NS1F_6fusion15FusionCallbacksIS1J_NS1M_23LinCombPerRowBiasEltActINS1F_6thread4ReLuESJ_fSJ_SJ_fLi8ELNS_15FloatRoundStyleE2EEESI_S1L_JEEES11_NS12_INS13_ILi2ELi4ELi3EEES16_NSU_INS5_IJS17_S1K_EEENS5_IJS1K_SC_EEEEEEENS4_17SM75_U32x4_LDSM_NENS4_14SM90_TMA_STOREES1Y_NS4_17SM90_U32x4_STSM_NENS4_9Copy_AtomIJS21_NS_6half_tEEEEvEEEvvEEEEvNT_6ParamsE --------------------------
	.section	.nv.constant0._ZN7cutlass13device_kernelINS_4gemm6kernel13GemmUniversalIN4cute5tupleIJiiiiEEENS1_10collective13CollectiveMmaINS1_34MainloopSm90TmaGmmaWarpSpecializedILi8ENS5_IJNS4_1CILi2EEENSA_ILi1EEESC_EEENS1_35KernelTmaWarpSpecializedCooperativeEEENS5_IJNSA_ILi128EEENSA_ILi64EEESH_EEENS_10bfloat16_tENS5_IJlSC_lEEESJ_SK_NS4_8TiledMMAINS4_8MMA_AtomIJNS4_4SM904GMMA27MMA_64x64x16_F32BF16BF16_SSILNSO_5MajorE0ELSQ_0ELNSO_7ScaleInE1ELSR_1EEEEEENS4_6LayoutISD_NS5_IJSC_NSA_ILi0EEESV_EEEEENS5_IJNS4_10UnderscoreESY_SY_EEEEENS4_13SM90_TMA_LOADENS4_14ComposedLayoutINS4_7SwizzleILi3ELi4ELi3EEENS4_18smem_ptr_flag_bitsILi16EEENSU_INS5_IJNSA_ILi8EEESH_EEENS5_IJSH_SC_EEEEEEEvNS4_8identityENS4_23SM90_TMA_LOAD_MULTICASTES1B_vS1C_EENS_8epilogue10collective18CollectiveEpilogueINS1F_22Sm90TmaWarpSpecializedILi3ELi2ELi16ELb1ELb0EEEJSI_NS5_IJSG_NSA_ILi32EEEEEESJ_SK_SJ_SK_NS1F_6fusion15FusionCallbacksIS1J_NS1M_23LinCombPerRowBiasEltActINS1F_6thread4ReLuESJ_fSJ_SJ_fLi8ELNS_15FloatRoundStyleE2EEESI_S1L_JEEES11_NS12_INS13_ILi2ELi4ELi3EEES16_NSU_INS5_IJS17_S1K_EEENS5_IJS1K_SC_EEEEEEENS4_17SM75_U32x4_LDSM_NENS4_14SM90_TMA_STOREES1Y_NS4_17SM90_U32x4_STSM_NENS4_9Copy_AtomIJS21_NS_6half_tEEEEvEEEvvEEEEvNT_6ParamsE,"a",@progbits
	.sectionflags	@""
	.align	4
.nv.constant0._ZN7cutlass13device_kernelINS_4gemm6kernel13GemmUniversalIN4cute5tupleIJiiiiEEENS1_10collective13CollectiveMmaINS1_34MainloopSm90TmaGmmaWarpSpecializedILi8ENS5_IJNS4_1CILi2EEENSA_ILi1EEESC_EEENS1_35KernelTmaWarpSpecializedCooperativeEEENS5_IJNSA_ILi128EEENSA_ILi64EEESH_EEENS_10bfloat16_tENS5_IJlSC_lEEESJ_SK_NS4_8TiledMMAINS4_8MMA_AtomIJNS4_4SM904GMMA27MMA_64x64x16_F32BF16BF16_SSILNSO_5MajorE0ELSQ_0ELNSO_7ScaleInE1ELSR_1EEEEEENS4_6LayoutISD_NS5_IJSC_NSA_ILi0EEESV_EEEEENS5_IJNS4_10UnderscoreESY_SY_EEEEENS4_13SM90_TMA_LOADENS4_14ComposedLayoutINS4_7SwizzleILi3ELi4ELi3EEENS4_18smem_ptr_flag_bitsILi16EEENSU_INS5_IJNSA_ILi8EEESH_EEENS5_IJSH_SC_EEEEEEEvNS4_8identityENS4_23SM90_TMA_LOAD_MULTICASTES1B_vS1C_EENS_8epilogue10collective18CollectiveEpilogueINS1F_22Sm90TmaWarpSpecializedILi3ELi2ELi16ELb1ELb0EEEJSI_NS5_IJSG_NSA_ILi32EEEEEESJ_SK_SJ_SK_NS1F_6fusion15FusionCallbacksIS1J_NS1M_23LinCombPerRowBiasEltActINS1F_6thread4ReLuESJ_fSJ_SJ_fLi8ELNS_15FloatRoundStyleE2EEESI_S1L_JEEES11_NS12_INS13_ILi2ELi4ELi3EEES16_NSU_INS5_IJS17_S1K_EEENS5_IJS1K_SC_EEEEEEENS4_17SM75_U32x4_LDSM_NENS4_14SM90_TMA_STOREES1Y_NS4_17SM90_U32x4_STSM_NENS4_9Copy_AtomIJS21_NS_6half_tEEEEvEEEvvEEEEvNT_6ParamsE:
	.zero		2432


//--------------------- SYMBOLS --------------------------

	.type		.nv.reservedSmem.offset0,@object
	.size		.nv.reservedSmem.offset0,0x4
	.type		__assertfail,@function
